def gluon_tcgen05(
    a_ptr,
    b_ptr,
    c_ptr,
    M,
    N,
    K,
    stride_am,
    stride_bk,
    stride_cm,
    BLOCK_M: gl.constexpr,
    BLOCK_N: gl.constexpr,
    BLOCK_K: gl.constexpr,
    DTYPE: gl.constexpr,
    A_LAYOUT: gl.constexpr,
    B_LAYOUT: gl.constexpr,
    C_LAYOUT: gl.constexpr,
    B_SHAPE: gl.constexpr,
    TMEM_LAYOUT: gl.constexpr,
    TMEM_REG: gl.constexpr,
    TRANS_B: gl.constexpr,
    NUM_BUFFERS: gl.constexpr,
):
    a_desc = tma.make_tensor_descriptor(
        a_ptr, [M, K], [stride_am, 1], [BLOCK_M, BLOCK_K], A_LAYOUT
    )
    b_desc = tma.make_tensor_descriptor(
        b_ptr,
        [N, K] if TRANS_B else [K, N],
        [stride_bk, 1],
        B_SHAPE,
        B_LAYOUT,
    )
    c_desc = tma.make_tensor_descriptor(
        c_ptr, [M, N], [stride_cm, 1], [BLOCK_M, BLOCK_N], C_LAYOUT
    )

    a_bufs = gl.allocate_shared_memory(
        DTYPE, [NUM_BUFFERS, BLOCK_M, BLOCK_K], A_LAYOUT
    )
    b_bufs = gl.allocate_shared_memory(DTYPE, [NUM_BUFFERS] + B_SHAPE, B_LAYOUT)

    pid_m = gl.program_id(0)
    pid_n = gl.program_id(1)
    off_m = pid_m * BLOCK_M
    off_n = pid_n * BLOCK_N

    tma_bars = gl.allocate_shared_memory(
        gl.int64, [NUM_BUFFERS, 1], mbarrier.MBarrierLayout()
    )
    mma_bars = gl.allocate_shared_memory(
        gl.int64, [NUM_BUFFERS, 1], mbarrier.MBarrierLayout()
    )
    for i in gl.static_range(NUM_BUFFERS):
        mbarrier.init(tma_bars.index(i), count=1)
        mbarrier.init(mma_bars.index(i), count=1)

    acc_tmem = allocate_tensor_memory(gl.float32, [BLOCK_M, BLOCK_N], TMEM_LAYOUT)
    idx = 0
    phase = 0
    use_acc = False
    for k in range(0, K, BLOCK_K):
        a = a_bufs.index(idx)
        b = b_bufs.index(idx)
        tma_bar = tma_bars.index(idx)
        mma_bar = mma_bars.index(idx)
        mbarrier.expect(
            tma_bar, a_desc.block_type.nbytes + b_desc.block_type.nbytes
        )
        tma.async_copy_global_to_shared(a_desc, [off_m, k], tma_bar, a)
        tma.async_copy_global_to_shared(
            b_desc, [off_n, k] if TRANS_B else [k, off_n], tma_bar, b
        )
        mbarrier.wait(tma_bar, phase=phase)

        if TRANS_B:
            b = b.permute((1, 0))
        tcgen05_mma(a, b, acc_tmem, use_acc=use_acc)
        tcgen05_commit(mma_bar)
        mbarrier.wait(mma_bar, phase=phase)
        use_acc = True

        idx += 1
        if idx == NUM_BUFFERS:
            idx = 0
            phase ^= 1

    for i in gl.static_range(NUM_BUFFERS):
        mbarrier.invalidate(tma_bars.index(i))
        mbarrier.invalidate(mma_bars.index(i))

    acc = acc_tmem.load(TMEM_REG)
    c_smem = gl.allocate_shared_memory(DTYPE, [BLOCK_M, BLOCK_N], C_LAYOUT)
    c_smem.store(acc.to(DTYPE))
    fence_async_shared()
    tma.async_copy_shared_to_global(c_desc, [off_m, off_n], c_smem)
    tma.store_wait(pendings=0)

# config = {"BLOCK_K": 128, "BLOCK_M": 64, "BLOCK_N": 256, "arch": "sm_100", "dtype": "fp16", "num_buffers": 2, "num_warps": 8, "trans_b": 0}
# arch = sm_100


// ===== COMPILED SASS (sm_100a) =====

	.target	sm_100a

	.elftype	@"ET_EXEC"


//--------------------- .note.nv.tkinfo           --------------------------
	.section	.note.nv.tkinfo,"",@"SHT_NOTE"
	.sectionflags	@"SHF_NOTE_NV_TKINFO"
	.tkinfo
        /*0018*/ 	.word	0x00000081
        /*0030*/ 	.string	""
        /*0030*/ 	.string	"ptxas-blackwell"
        /*0030*/ 	.string	"Cuda compilation tools, release 12.9, V12.9.86"
        /*0030*/ 	.string	"Build cuda_12.9.r12.9/compiler.36037853_0"
        /*0030*/ 	.string	"-v  -suppress-debug-info  -lineinfo  -arch sm_100a "



//--------------------- .note.nv.cuver            --------------------------
	.section	.note.nv.cuver,"",@"SHT_NOTE"
	.sectionflags	@"SHF_NOTE_NV_CUVER"
        /*0018*/ 	.short	0x0001
        /*001a*/ 	.short	0x0064
        /*001c*/ 	.short	0x0001
        /*001e*/ 	.short	0x0000
        /*0020*/ 	.short	0x0001
        /*0022*/ 	.short	0x0000


//--------------------- .nv.info                  --------------------------
	.section	.nv.info,"",@"SHT_CUDA_INFO"
	.align	4


	//----- nvinfo : EIATTR_REGCOUNT
	.align		4
        /*0000*/ 	.byte	0x04, 0x2f
        /*0002*/ 	.short	(.L_4 - .L_3)
	.align		4
.L_3:
        /*0004*/ 	.word	index@(gluon_tcgen05)
        /*0008*/ 	.word	0x00000047


	//----- nvinfo : EIATTR_FRAME_SIZE
	.align		4
.L_4:
        /*000c*/ 	.byte	0x04, 0x11
        /*000e*/ 	.short	(.L_6 - .L_5)
	.align		4
.L_5:
        /*0010*/ 	.word	index@($__internal_2_$__cuda_sm10x_tcgen05_guardrail_trap_unallocated_columns_being_dealloced)
        /*0014*/ 	.word	0x00000000


	//----- nvinfo : EIATTR_FRAME_SIZE
	.align		4
.L_6:
        /*0018*/ 	.byte	0x04, 0x11
        /*001a*/ 	.short	(.L_8 - .L_7)
	.align		4
.L_7:
        /*001c*/ 	.word	index@($__internal_1_$__cuda_sm10x_tcgen05_guardrail_trap_phase_invalid_during_alloc)
        /*0020*/ 	.word	0x00000000


	//----- nvinfo : EIATTR_FRAME_SIZE
	.align		4
.L_8:
        /*0024*/ 	.byte	0x04, 0x11
        /*0026*/ 	.short	(.L_10 - .L_9)
	.align		4
.L_9:
        /*0028*/ 	.word	index@($__internal_0_$__cuda_sm10x_tcgen05_guardrail_trap_col_being_dealloced_not_returned_by_alloc)
        /*002c*/ 	.word	0x00000000


	//----- nvinfo : EIATTR_FRAME_SIZE
	.align		4
.L_10:
        /*0030*/ 	.byte	0x04, 0x11
        /*0032*/ 	.short	(.L_12 - .L_11)
	.align		4
.L_11:
        /*0034*/ 	.word	index@(gluon_tcgen05)
        /*0038*/ 	.word	0x00000000


	//----- nvinfo : EIATTR_MIN_STACK_SIZE
	.align		4
.L_12:
        /*003c*/ 	.byte	0x04, 0x12
        /*003e*/ 	.short	(.L_14 - .L_13)
	.align		4
.L_13:
        /*0040*/ 	.word	index@(gluon_tcgen05)
        /*0044*/ 	.word	0x00000000
.L_14:


//--------------------- .nv.info.gluon_tcgen05    --------------------------
	.section	.nv.info.gluon_tcgen05,"",@"SHT_CUDA_INFO"
	.sectionflags	@""
	.align	4


	//----- nvinfo : EIATTR_CUDA_API_VERSION
	.align		4
        /*0000*/ 	.byte	0x04, 0x37
        /*0002*/ 	.short	(.L_16 - .L_15)
.L_15:
        /*0004*/ 	.word	0x00000081


	//----- nvinfo : EIATTR_KPARAM_INFO
	.align		4
.L_16:
        /*0008*/ 	.byte	0x04, 0x17
        /*000a*/ 	.short	(.L_18 - .L_17)
.L_17:
        /*000c*/ 	.word	0x00000000
        /*0010*/ 	.short	0x000a
        /*0012*/ 	.short	0x0048
        /*0014*/ 	.byte	0x00, 0xf4, 0x21, 0x00


	//----- nvinfo : EIATTR_KPARAM_INFO
	.align		4
.L_18:
        /*0018*/ 	.byte	0x04, 0x17
        /*001a*/ 	.short	(.L_20 - .L_19)
.L_19:
        /*001c*/ 	.word	0x00000000
        /*0020*/ 	.short	0x0009
        /*0022*/ 	.short	0x0040
        /*0024*/ 	.byte	0x00, 0xf4, 0x21, 0x00


	//----- nvinfo : EIATTR_KPARAM_INFO
	.align		4
.L_20:
        /*0028*/ 	.byte	0x04, 0x17
        /*002a*/ 	.short	(.L_22 - .L_21)
.L_21:
        /*002c*/ 	.word	0x00000000
        /*0030*/ 	.short	0x0008
        /*0032*/ 	.short	0x0038
        /*0034*/ 	.byte	0x00, 0xf0, 0x21, 0x00


	//----- nvinfo : EIATTR_KPARAM_INFO
	.align		4
.L_22:
        /*0038*/ 	.byte	0x04, 0x17
        /*003a*/ 	.short	(.L_24 - .L_23)
.L_23:
        /*003c*/ 	.word	0x00000000
        /*0040*/ 	.short	0x0007
        /*0042*/ 	.short	0x0030
        /*0044*/ 	.byte	0x00, 0xf0, 0x21, 0x00


	//----- nvinfo : EIATTR_KPARAM_INFO
	.align		4
.L_24:
        /*0048*/ 	.byte	0x04, 0x17
        /*004a*/ 	.short	(.L_26 - .L_25)
.L_25:
        /*004c*/ 	.word	0x00000000
        /*0050*/ 	.short	0x0006
        /*0052*/ 	.short	0x0028
        /*0054*/ 	.byte	0x00, 0xf0, 0x21, 0x00


	//----- nvinfo : EIATTR_KPARAM_INFO
	.align		4
.L_26:
        /*0058*/ 	.byte	0x04, 0x17
        /*005a*/ 	.short	(.L_28 - .L_27)
.L_27:
        /*005c*/ 	.word	0x00000000
        /*0060*/ 	.short	0x0005
        /*0062*/ 	.short	0x0020
        /*0064*/ 	.byte	0x00, 0xf0, 0x11, 0x00


	//----- nvinfo : EIATTR_KPARAM_INFO
	.align		4
.L_28:
        /*0068*/ 	.byte	0x04, 0x17
        /*006a*/ 	.short	(.L_30 - .L_29)
.L_29:
        /*006c*/ 	.word	0x00000000
        /*0070*/ 	.short	0x0004
        /*0072*/ 	.short	0x001c
        /*0074*/ 	.byte	0x00, 0xf0, 0x11, 0x00


	//----- nvinfo : EIATTR_KPARAM_INFO
	.align		4
.L_30:
        /*0078*/ 	.byte	0x04, 0x17
        /*007a*/ 	.short	(.L_32 - .L_31)
.L_31:
        /*007c*/ 	.word	0x00000000
        /*0080*/ 	.short	0x0003
        /*0082*/ 	.short	0x0018
        /*0084*/ 	.byte	0x00, 0xf0, 0x11, 0x00


	//----- nvinfo : EIATTR_KPARAM_INFO
	.align		4
.L_32:
        /*0088*/ 	.byte	0x04, 0x17
        /*008a*/ 	.short	(.L_34 - .L_33)
.L_33:
        /*008c*/ 	.word	0x00000000
        /*0090*/ 	.short	0x0002
        /*0092*/ 	.short	0x0010
        /*0094*/ 	.byte	0x00, 0xf4, 0x21, 0x00


	//----- nvinfo : EIATTR_KPARAM_INFO
	.align		4
.L_34:
        /*0098*/ 	.byte	0x04, 0x17
        /*009a*/ 	.short	(.L_36 - .L_35)
.L_35:
        /*009c*/ 	.word	0x00000000
        /*00a0*/ 	.short	0x0001
        /*00a2*/ 	.short	0x0008
        /*00a4*/ 	.byte	0x00, 0xf4, 0x21, 0x00


	//----- nvinfo : EIATTR_KPARAM_INFO
	.align		4
.L_36:
        /*00a8*/ 	.byte	0x04, 0x17
        /*00aa*/ 	.short	(.L_38 - .L_37)
.L_37:
        /*00ac*/ 	.word	0x00000000
        /*00b0*/ 	.short	0x0000
        /*00b2*/ 	.short	0x0000
        /*00b4*/ 	.byte	0x00, 0xf4, 0x21, 0x00


	//----- nvinfo : EIATTR_AT_ENTRY_FRAGMENTS
	.align		4
.L_38:
        /*00b8*/ 	.byte	0x04, 0x4f
        /*00ba*/ 	.short	(.L_40 - .L_39)


	//   ....[0]....
.L_39:
        /*00bc*/ 	.word	0x00000004


	//----- nvinfo : EIATTR_RESERVED_SMEM_USED
	.align		4
.L_40:
        /*00c0*/ 	.byte	0x01, 0x41
	.zero		2


	//----- nvinfo : EIATTR_SPARSE_MMA_MASK
	.align		4
        /*00c4*/ 	.byte	0x03, 0x50
        /*00c6*/ 	.short	0x0000


	//----- nvinfo : EIATTR_TCGEN05_1CTA_USED
	.align		4
        /*00c8*/ 	.byte	0x01, 0x51
	.zero		2


	//----- nvinfo : EIATTR_MAXREG_COUNT
	.align		4
        /*00cc*/ 	.byte	0x03, 0x1b
        /*00ce*/ 	.short	0x00ff


	//----- nvinfo : EIATTR_NUM_BARRIERS
	.align		4
        /*00d0*/ 	.byte	0x02, 0x4c
        /*00d2*/ 	.byte	0x01
	.zero		1


	//----- nvinfo : EIATTR_INT_WARP_WIDE_INSTR_OFFSETS
	.align		4
        /*00d4*/ 	.byte	0x04, 0x31
        /*00d6*/ 	.short	(.L_42 - .L_41)


	//   ....[0]....
.L_41:
        /*00d8*/ 	.word	0x00001730


	//   ....[1]....
        /*00dc*/ 	.word	0x00001750


	//   ....[2]....
        /*00e0*/ 	.word	0x000017d0


	//   ....[3]....
        /*00e4*/ 	.word	0x000019e0


	//   ....[4]....
        /*00e8*/ 	.word	0x00001a30


	//   ....[5]....
        /*00ec*/ 	.word	0x00001a50


	//   ....[6]....
        /*00f0*/ 	.word	0x00001a60


	//   ....[7]....
        /*00f4*/ 	.word	0x00001ea0


	//   ....[8]....
        /*00f8*/ 	.word	0x00001eb0


	//   ....[9]....
        /*00fc*/ 	.word	0x00002030


	//   ....[10]....
        /*0100*/ 	.word	0x00002080


	//   ....[11]....
        /*0104*/ 	.word	0x000020d0


	//   ....[12]....
        /*0108*/ 	.word	0x000020f0


	//   ....[13]....
        /*010c*/ 	.word	0x000025c0


	//   ....[14]....
        /*0110*/ 	.word	0x000025d0


	//   ....[15]....
        /*0114*/ 	.word	0x000028f0


	//   ....[16]....
        /*0118*/ 	.word	0x00002900


	//   ....[17]....
        /*011c*/ 	.word	0x00002df0


	//   ....[18]....
        /*0120*/ 	.word	0x00002e40


	//----- nvinfo : EIATTR_COOP_GROUP_MASK_REGIDS
	.align		4
.L_42:
        /*0124*/ 	.byte	0x04, 0x29
        /*0126*/ 	.short	(.L_44 - .L_43)


	//   ....[0]....
.L_43:
        /*0128*/ 	.word	0xffffffff


	//   ....[1]....
        /*012c*/ 	.word	0xffffffff


	//   ....[2]....
        /*0130*/ 	.word	0xffffffff


	//   ....[3]....
        /*0134*/ 	.word	0xffffffff


	//   ....[4]....
        /*0138*/ 	.word	0xffffffff


	//   ....[5]....
        /*013c*/ 	.word	0xffffffff


	//   ....[6]....
        /*0140*/ 	.word	0xffffffff


	//   ....[7]....
        /*0144*/ 	.word	0xffffffff


	//   ....[8]....
        /*0148*/ 	.word	0xffffffff


	//   ....[9]....
        /*014c*/ 	.word	0xffffffff


	//----- nvinfo : EIATTR_COOP_GROUP_INSTR_OFFSETS
	.align		4
.L_44:
        /*0150*/ 	.byte	0x04, 0x28
        /*0152*/ 	.short	(.L_46 - .L_45)


	//   ....[0]....
.L_45:
        /*0154*/ 	.word	0x00000050


	//   ....[1]....
        /*0158*/ 	.word	0x00000310


	//   ....[2]....
        /*015c*/ 	.word	0x00000500


	//   ....[3]....
        /*0160*/ 	.word	0x000009c0


	//   ....[4]....
        /*0164*/ 	.word	0x00000b00


	//   ....[5]....
        /*0168*/ 	.word	0x00000fb0


	//   ....[6]....
        /*016c*/ 	.word	0x000010f0


	//   ....[7]....
        /*0170*/ 	.word	0x000015e0


	//   ....[8]....
        /*0174*/ 	.word	0x00002c80


	//   ....[9]....
        /*0178*/ 	.word	0x00002ef0


	//----- nvinfo : EIATTR_VRC_CTA_INIT_COUNT
	.align		4
.L_46:
        /*017c*/ 	.byte	0x02, 0x4a
        /*017e*/ 	.byte	0x80
	.zero		1


	//----- nvinfo : EIATTR_MBARRIER_INSTR_OFFSETS
	.align		4
        /*0180*/ 	.byte	0x04, 0x39
        /*0182*/ 	.short	(.L_48 - .L_47)


	//   ....[0]....
.L_47:
        /*0184*/ 	.word	0x000017f0
        /*0188*/ 	.word	0x000000ff
        /*018c*/ 	.word	0x00028000
        /*0190*/ 	.short	0x0100
        /*0192*/ 	.byte	0x0a
	.zero		1


	//   ....[1]....
        /*0194*/ 	.word	0x00001820
        /*0198*/ 	.word	0x000000ff
        /*019c*/ 	.word	0x00028010
        /*01a0*/ 	.short	0x0100
        /*01a2*/ 	.byte	0x0a
	.zero		1


	//   ....[2]....
        /*01a4*/ 	.word	0x000018d0
        /*01a8*/ 	.word	0x000000ff
        /*01ac*/ 	.word	0x00028008
        /*01b0*/ 	.short	0x0100
        /*01b2*/ 	.byte	0x0a
	.zero		1


	//   ....[3]....
        /*01b4*/ 	.word	0x000018e0
        /*01b8*/ 	.word	0x000000ff
        /*01bc*/ 	.word	0x00028018
        /*01c0*/ 	.short	0x0100
        /*01c2*/ 	.byte	0x0a
	.zero		1


	//   ....[4]....
        /*01c4*/ 	.word	0x00001b00
        /*01c8*/ 	.word	0x000000ff
        /*01cc*/ 	.word	0x00028000
        /*01d0*/ 	.short	0x010a
        /*01d2*/ 	.byte	0x0a
	.zero		1


	//   ....[5]....
        /*01d4*/ 	.word	0x00001f00
        /*01d8*/ 	.word	0x000000ff
        /*01dc*/ 	.word	0x00028010
        /*01e0*/ 	.short	0x010a
        /*01e2*/ 	.byte	0x0a
	.zero		1


	//   ....[6]....
        /*01e4*/ 	.word	0x00002170
        /*01e8*/ 	.word	0x000000ff
        /*01ec*/ 	.word	0x00028000
        /*01f0*/ 	.short	0x010a
        /*01f2*/ 	.byte	0x25
	.zero		1


	//   ....[7]....
        /*01f4*/ 	.word	0x00002610
        /*01f8*/ 	.word	0x000000ff
        /*01fc*/ 	.word	0x00028010
        /*0200*/ 	.short	0x010a
        /*0202*/ 	.byte	0x25
	.zero		1


	//   ....[8]....
        /*0204*/ 	.word	0x000026e0
        /*0208*/ 	.word	0x000000ff
        /*020c*/ 	.word	0x00028000
        /*0210*/ 	.short	0x0108
        /*0212*/ 	.byte	0x0a
	.zero		1


	//   ....[9]....
        /*0214*/ 	.word	0x000026f0
        /*0218*/ 	.word	0x000000ff
        /*021c*/ 	.word	0x00028010
        /*0220*/ 	.short	0x0108
        /*0222*/ 	.byte	0x0a
	.zero		1


	//   ....[10]....
        /*0224*/ 	.word	0x00002740
        /*0228*/ 	.word	0x000000ff
        /*022c*/ 	.word	0x00028008
        /*0230*/ 	.short	0x0108
        /*0232*/ 	.byte	0x0a
	.zero		1


	//   ....[11]....
        /*0234*/ 	.word	0x00002750
        /*0238*/ 	.word	0x000000ff
        /*023c*/ 	.word	0x00028018
        /*0240*/ 	.short	0x0108
        /*0242*/ 	.byte	0x0a
	.zero		1


	//   ....[12]....
        /*0244*/ 	.word	0x00002f10
        /*0248*/ 	.word	0x000000ff
        /*024c*/ 	.word	0x00028000
        /*0250*/ 	.short	0x010a
        /*0252*/ 	.byte	0x0a
	.zero		1


	//   ....[13]....
        /*0254*/ 	.word	0x00002f40
        /*0258*/ 	.word	0x000000ff
        /*025c*/ 	.word	0x00028010
        /*0260*/ 	.short	0x010a
        /*0262*/ 	.byte	0x0a
	.zero		1


	//   ....[14]....
        /*0264*/ 	.word	0x00002f70
        /*0268*/ 	.word	0x000000ff
        /*026c*/ 	.word	0x00028000
        /*0270*/ 	.short	0x010a
        /*0272*/ 	.byte	0x25
	.zero		1


	//   ....[15]....
        /*0274*/ 	.word	0x00002fa0
        /*0278*/ 	.word	0x000000ff
        /*027c*/ 	.word	0x00028010
        /*0280*/ 	.short	0x010a
        /*0282*/ 	.byte	0x25
	.zero		1


	//----- nvinfo : EIATTR_NUM_MBARRIERS
	.align		4
.L_48:
        /*0284*/ 	.byte	0x03, 0x38
        /*0286*/ 	.short	0x0004


	//----- nvinfo : EIATTR_EXIT_INSTR_OFFSETS
	.align		4
        /*0288*/ 	.byte	0x04, 0x1c
        /*028a*/ 	.short	(.L_50 - .L_49)


	//   ....[0]....
.L_49:
        /*028c*/ 	.word	0x00002f00


	//----- nvinfo : EIATTR_REQNTID
	.align		4
.L_50:
        /*0290*/ 	.byte	0x04, 0x10
        /*0292*/ 	.short	(.L_52 - .L_51)
.L_51:
        /*0294*/ 	.word	0x00000100
        /*0298*/ 	.word	0x00000001
        /*029c*/ 	.word	0x00000001


	//----- nvinfo : EIATTR_CRS_STACK_SIZE
	.align		4
.L_52:
        /*02a0*/ 	.byte	0x04, 0x1e
        /*02a2*/ 	.short	(.L_54 - .L_53)
.L_53:
        /*02a4*/ 	.word	0x00000000


	//----- nvinfo : EIATTR_CBANK_PARAM_SIZE
	.align		4
.L_54:
        /*02a8*/ 	.byte	0x03, 0x19
        /*02aa*/ 	.short	0x0050


	//----- nvinfo : EIATTR_PARAM_CBANK
	.align		4
        /*02ac*/ 	.byte	0x04, 0x0a
        /*02ae*/ 	.short	(.L_56 - .L_55)
	.align		4
.L_55:
        /*02b0*/ 	.word	index@(.nv.constant0.gluon_tcgen05)
        /*02b4*/ 	.short	0x0380
        /*02b6*/ 	.short	0x0050


	//----- nvinfo : EIATTR_SW_WAR
	.align		4
.L_56:
        /*02b8*/ 	.byte	0x04, 0x36
        /*02ba*/ 	.short	(.L_58 - .L_57)
.L_57:
        /*02bc*/ 	.word	0x00000008
.L_58:


//--------------------- .nv.compat                --------------------------
	.section	.nv.compat,"",@"SHT_CUDA_COMPAT_INFO"
	.align	4
        /*0000*/ 	.byte	0x02, 0x02, 0x02, 0x00, 0x02, 0x05, 0x05, 0x00, 0x02, 0x03, 0x03, 0x00, 0x02, 0x06, 0x01, 0x00


//--------------------- .nv.callgraph             --------------------------
	.section	.nv.callgraph,"",@"SHT_CUDA_CALLGRAPH"
	.align	4
	.sectionentsize	8
	.align		4
        /*0000*/ 	.word	0x00000000
	.align		4
        /*0004*/ 	.word	0xffffffff
	.align		4
        /*0008*/ 	.word	0x00000000
	.align		4
        /*000c*/ 	.word	0xfffffffe
	.align		4
        /*0010*/ 	.word	0x00000000
	.align		4
        /*0014*/ 	.word	0xfffffffd
	.align		4
        /*0018*/ 	.word	0x00000000
	.align		4
        /*001c*/ 	.word	0xfffffffc


//--------------------- .text.gluon_tcgen05       --------------------------
	.section	.text.gluon_tcgen05,"ax",@progbits
	.align	128
        .global         gluon_tcgen05
        .type           gluon_tcgen05,@function
        .size           gluon_tcgen05,(.L_x_77 - gluon_tcgen05)
        .other          gluon_tcgen05,@"STO_CUDA_ENTRY STV_DEFAULT"
gluon_tcgen05:
.text.gluon_tcgen05:
[----:B------:R-:W1:Y:S01]  /*0000*/  LDC R1, c[0x0][0x37c] ;  /* 0x0000df00ff017b82 */ /* 0x000e620000000800 */
[----:B------:R-:W2:Y:S02]  /*0010*/  S2R R0, SR_TID.X ;  /* 0x0000000000007919 */ /* 0x000ea40000002100 */
[----:B--2---:R-:W-:-:S13]  /*0020*/  ISETP.GE.U32.AND P2, PT, R0, 0x20, PT ;  /* 0x000000200000780c */ /* 0x004fda0003f46070 */
[----:B------:R-:W-:Y:S05]  /*0030*/  @P2 BRA `(.L_x_0) ;  /* 0x0000000000b82947 */ /* 0x000fea0003800000 */
[----:B------:R-:W2:Y:S01]  /*0040*/  S2UR UR6, SR_CgaCtaId ;  /* 0x00000000000679c3 */ /* 0x000ea20000008800 */
[----:B------:R-:W-:Y:S01]  /*0050*/  NOP ;  /* 0x0000000000007918 */ /* 0x000fe20000000000 */
[----:B------:R-:W-:Y:S02]  /*0060*/  UMOV UR4, 0x40 ;  /* 0x0000004000047882 */ /* 0x000fe40000000000 */
[----:B--2---:R-:W-:-:S09]  /*0070*/  ULEA UR4, UR6, UR4, 0x18 ;  /* 0x0000000406047291 */ /* 0x004fd2000f8ec0ff */
[----:B------:R-:W2:Y:S01]  /*0080*/  LDS.U8 R2, [UR4] ;  /* 0x00000004ff027984 */ /* 0x000ea20008000000 */
[----:B------:R-:W-:Y:S02]  /*0090*/  UMOV UR4, 0x400 ;  /* 0x0000040000047882 */ /* 0x000fe40000000000 */
[----:B------:R-:W-:Y:S01]  /*00a0*/  ULEA UR4, UR6, UR4, 0x18 ;  /* 0x0000000406047291 */ /* 0x000fe2000f8ec0ff */
[----:B--2---:R-:W-:-:S13]  /*00b0*/  ISETP.NE.AND P0, PT, R2, RZ, PT ;  /* 0x000000ff0200720c */ /* 0x004fda0003f05270 */
[----:B------:R-:W-:Y:S05]  /*00c0*/  @P0 BRA `(.L_x_1) ;  /* 0x00000000007c0947 */ /* 0x000fea0003800000 */
[----:B------:R-:W-:-:S13]  /*00d0*/  ELECT P0, URZ, PT ;  /* 0x0000000000ff782f */ /* 0x000fda0003800000 */
[----:B------:R-:W-:Y:S05]  /*00e0*/  @!P0 BRA `(.L_x_2) ;  /* 0x0000000000848947 */ /* 0x000fea0003800000 */
[----:B------:R-:W-:Y:S01]  /*00f0*/  UMOV UR5, 0x8 ;  /* 0x0000000800057882 */ /* 0x000fe20000000000 */
[----:B------:R-:W-:Y:S02]  /*0100*/  IMAD.MOV.U32 R5, RZ, RZ, 0x1 ;  /* 0x00000001ff057424 */ /* 0x000fe400078e00ff */
[----:B------:R-:W-:Y:S02]  /*0110*/  IMAD.MOV.U32 R3, RZ, RZ, 0xff ;  /* 0x000000ffff037424 */ /* 0x000fe400078e00ff */
[----:B------:R-:W-:Y:S04]  /*0120*/  DEPBAR.LE SB2, 0x36 ;  /* 0x0000ad800000791a */ /* 0x000fe80000000000 */
[----:B------:R-:W2:Y:S02]  /*0130*/  UTCATOMSWS.FIND_AND_SET.ALIGN UP0, UR5, UR5 ;  /* 0x00000005000575e3 */ /* 0x000ea40008000800 */
[----:B--2---:R-:W-:-:S04]  /*0140*/  PLOP3.LUT P0, PT, PT, PT, UP0, 0x80, 0x8 ;  /* 0x000000000008781c */ /* 0x004fc80003f0f008 */
[----:B------:R-:W-:-:S04]  /*0150*/  SEL R2, RZ, 0xffffffff, !P0 ;  /* 0xffffffffff027807 */ /* 0x000fc80004000000 */
[----:B------:R-:W-:Y:S01]  /*0160*/  ISETP.NE.AND P0, PT, R2, RZ, PT ;  /* 0x000000ff0200720c */ /* 0x000fe20003f05270 */
[----:B------:R-:W-:-:S12]  /*0170*/  IMAD.U32 R2, RZ, RZ, UR5 ;  /* 0x00000005ff027e24 */ /* 0x000fd8000f8e00ff */
[----:B------:R-:W-:Y:S05]  /*0180*/  @P0 BRA `(.L_x_3) ;  /* 0x0000000000240947 */ /* 0x000fea0003800000 */
.L_x_4:
[----:B------:R-:W-:Y:S05]  /*0190*/  NANOSLEEP 0x64 ;  /* 0x000000640000795d */ /* 0x000fea0003800000 */
[----:B------:R-:W-:-:S05]  /*01a0*/  UMOV UR5, 0x8 ;  /* 0x0000000800057882 */ /* 0x000fca0000000000 */
[----:B------:R-:W-:Y:S04]  /*01b0*/  DEPBAR.LE SB2, 0x36 ;  /* 0x0000ad800000791a */ /* 0x000fe80000000000 */
[----:B------:R-:W2:Y:S02]  /*01c0*/  UTCATOMSWS.FIND_AND_SET.ALIGN UP0, UR5, UR5 ;  /* 0x00000005000575e3 */ /* 0x000ea40008000800 */
[----:B--2---:R-:W-:-:S04]  /*01d0*/  PLOP3.LUT P0, PT, PT, PT, UP0, 0x80, 0x8 ;  /* 0x000000000008781c */ /* 0x004fc80003f0f008 */
[----:B------:R-:W-:-:S04]  /*01e0*/  SEL R2, RZ, 0xffffffff, !P0 ;  /* 0xffffffffff027807 */ /* 0x000fc80004000000 */
[----:B------:R-:W-:Y:S01]  /*01f0*/  ISETP.NE.AND P0, PT, R2, RZ, PT ;  /* 0x000000ff0200720c */ /* 0x000fe20003f05270 */
[----:B------:R-:W-:-:S12]  /*0200*/  IMAD.U32 R2, RZ, RZ, UR5 ;  /* 0x00000005ff027e24 */ /* 0x000fd8000f8e00ff */
[----:B------:R-:W-:Y:S05]  /*0210*/  @!P0 BRA `(.L_x_4) ;  /* 0xfffffffc00dc8947 */ /* 0x000fea000383ffff */
.L_x_3:
[C---:B------:R-:W-:Y:S01]  /*0220*/  VIADD R4, R2.reuse, 0x10 ;  /* 0x0000001002047836 */ /* 0x040fe20000000000 */
[----:B------:R-:W-:Y:S01]  /*0230*/  UMOV UR5, 0x50 ;  /* 0x0000005000057882 */ /* 0x000fe20000000000 */
[----:B------:R-:W-:Y:S01]  /*0240*/  SHF.L.U32 R3, R3, R2, RZ ;  /* 0x0000000203037219 */ /* 0x000fe200000006ff */
[----:B------:R-:W-:Y:S01]  /*0250*/  ULEA UR5, UR6, UR5, 0x18 ;  /* 0x0000000506057291 */ /* 0x000fe2000f8ec0ff */
[----:B------:R-:W-:Y:S01]  /*0260*/  IMAD.SHL.U32 R2, R2, 0x20, RZ ;  /* 0x0000002002027824 */ /* 0x000fe200078e00ff */
[----:B------:R-:W-:-:S04]  /*0270*/  SHF.L.U32 R4, R5, R4, RZ ;  /* 0x0000000405047219 */ /* 0x000fc800000006ff */
[----:B------:R-:W-:-:S05]  /*0280*/  LOP3.LUT R3, R4, R3, RZ, 0xfc, !PT ;  /* 0x0000000304037212 */ /* 0x000fca00078efcff */
[----:B------:R2:W-:Y:S04]  /*0290*/  ATOMS.OR RZ, [UR5], R3 ;  /* 0x00000003ffff798c */ /* 0x0005e8000b000005 */
[----:B------:R2:W-:Y:S01]  /*02a0*/  STS [UR4], R2 ;  /* 0x00000002ff007988 */ /* 0x0005e20008000804 */
[----:B------:R-:W-:Y:S05]  /*02b0*/  BRA `(.L_x_2) ;  /* 0x0000000000107947 */ /* 0x000fea0003800000 */
.L_x_1:
[----:B------:R-:W-:Y:S01]  /*02c0*/  IMAD.MOV.U32 R3, RZ, RZ, -0x1 ;  /* 0xffffffffff037424 */ /* 0x000fe200078e00ff */
[----:B------:R-:W-:-:S04]  /*02d0*/  MOV R2, 0x300 ;  /* 0x0000030000027802 */ /* 0x000fc80000000f00 */
[----:B------:R2:W-:Y:S03]  /*02e0*/  STS [UR4], R3 ;  /* 0x00000003ff007988 */ /* 0x0005e60008000804 */
[----:B-12---:R-:W-:Y:S05]  /*02f0*/  CALL.REL.NOINC `($__internal_1_$__cuda_sm10x_tcgen05_guardrail_trap_phase_invalid_during_alloc) ;  /* 0x0000002c00407944 */ /* 0x006fea0003c00000 */
.L_x_2:
[----:B------:R-:W-:Y:S05]  /*0300*/  WARPSYNC.ALL ;  /* 0x0000000000007948 */ /* 0x000fea0003800000 */
[----:B------:R-:W-:Y:S01]  /*0310*/  NOP ;  /* 0x0000000000007918 */ /* 0x000fe20000000000 */
.L_x_0:
[----:B------:R-:W3:Y:S08]  /*0320*/  S2UR UR4, SR_CgaCtaId ;  /* 0x00000000000479c3 */ /* 0x000ef00000008800 */
[----:B------:R-:W-:Y:S01]  /*0330*/  BAR.SYNC.DEFER_BLOCKING 0x0 ;  /* 0x0000000000007b1d */ /* 0x000fe20000010000 */
[----:B------:R-:W-:-:S05]  /*0340*/  LOP3.LUT R68, R0, 0xff, RZ, 0xc0, !PT ;  /* 0x000000ff00447812 */ /* 0x000fca00078ec0ff */
[----:B------:R-:W-:Y:S02]  /*0350*/  UMOV UR10, 0x400 ;  /* 0x00000400000a7882 */ /* 0x000fe40000000000 */
[----:B------:R-:W4:Y:S08]  /*0360*/  LDC R4, c[0x0][0x398] ;  /* 0x0000e600ff047b82 */ /* 0x000f300000000800 */
[----:B------:R-:W5:Y:S01]  /*0370*/  LDC R10, c[0x0][0x3a0] ;  /* 0x0000e800ff0a7b82 */ /* 0x000f620000000800 */
[----:B---3--:R-:W-:-:S07]  /*0380*/  ULEA UR10, UR4, UR10, 0x18 ;  /* 0x0000000a040a7291 */ /* 0x008fce000f8ec0ff */
[----:B------:R-:W3:Y:S02]  /*0390*/  S2UR UR14, SR_CTAID.Y ;  /* 0x00000000000e79c3 */ /* 0x000ee40000002600 */
[----:B--2---:R-:W2:Y:S06]  /*03a0*/  LDS R3, [UR10] ;  /* 0x0000000aff037984 */ /* 0x004eac0008000800 */
[----:B------:R-:W-:Y:S06]  /*03b0*/  BAR.SYNC.DEFER_BLOCKING 0x0 ;  /* 0x0000000000007b1d */ /* 0x000fec0000010000 */
[----:B------:R-:W-:Y:S05]  /*03c0*/  @P2 BRA `(.L_x_5) ;  /* 0x0000000000182947 */ /* 0x000fea0003800000 */
[----:B------:R-:W-:Y:S01]  /*03d0*/  ELECT P0, URZ, PT ;  /* 0x0000000000ff782f */ /* 0x000fe20003800000 */
[----:B------:R-:W-:Y:S01]  /*03e0*/  IMAD.MOV.U32 R2, RZ, RZ, 0x1 ;  /* 0x00000001ff027424 */ /* 0x000fe200078e00ff */
[----:B------:R-:W-:Y:S01]  /*03f0*/  UMOV UR5, 0x40 ;  /* 0x0000004000057882 */ /* 0x000fe20000000000 */
[----:B------:R-:W-:Y:S01]  /*0400*/  UVIRTCOUNT.DEALLOC.SMPOOL 0x80 ;  /* 0x000000800000784c */ /* 0x000fe20000000000 */
[----:B------:R-:W-:-:S09]  /*0410*/  ULEA UR5, UR4, UR5, 0x18 ;  /* 0x0000000504057291 */ /* 0x000fd2000f8ec0ff */
[----:B------:R5:W-:Y:S03]  /*0420*/  @P0 STS.U8 [UR5], R2 ;  /* 0x00000002ff000988 */ /* 0x000be60008000005 */
.L_x_5:
[----:B------:R-:W5:Y:S01]  /*0430*/  S2UR UR4, SR_CTAID.Z ;  /* 0x00000000000479c3 */ /* 0x000f620000002700 */
[----:B------:R-:W4:Y:S01]  /*0440*/  LDCU UR5, c[0x0][0x370] ;  /* 0x00006e00ff0577ac */ /* 0x000f220008000800 */
[----:B------:R-:W-:Y:S01]  /*0450*/  ISETP.GE.U32.AND P0, PT, R68, 0x20, PT ;  /* 0x000000204400780c */ /* 0x000fe20003f06070 */
[----:B----4-:R-:W-:Y:S01]  /*0460*/  VIADD R4, R4, 0xffffffff ;  /* 0xffffffff04047836 */ /* 0x010fe20000000000 */
[C---:B------:R-:W-:Y:S01]  /*0470*/  ISETP.NE.U32.AND P3, PT, R68.reuse, RZ, PT ;  /* 0x000000ff4400720c */ /* 0x040fe20003f65070 */
[----:B------:R-:W5:Y:S01]  /*0480*/  LDCU UR6, c[0x0][0x374] ;  /* 0x00006e80ff0677ac */ /* 0x000f620008000800 */
[----:B------:R-:W-:Y:S01]  /*0490*/  LEA R11, R68, UR10, 0x2 ;  /* 0x0000000a440b7c11 */ /* 0x000fe2000f8e10ff */
[----:B-----5:R-:W-:Y:S01]  /*04a0*/  VIADD R12, R10, 0xffffffff ;  /* 0xffffffff0a0c7836 */ /* 0x020fe20000000000 */
[----:B------:R-:W4:Y:S01]  /*04b0*/  S2UR UR16, SR_CTAID.X ;  /* 0x00000000001079c3 */ /* 0x000f220000002500 */
[----:B------:R-:W5:Y:S01]  /*04c0*/  LDCU.64 UR12, c[0x0][0x3c0] ;  /* 0x00007800ff0c77ac */ /* 0x000f620008000a00 */
[----:B--2---:R-:W-:Y:S01]  /*04d0*/  R2UR UR11, R3 ;  /* 0x00000000030b72ca */ /* 0x004fe200000e0000 */
[----:B------:R-:W-:Y:S04]  /*04e0*/  BSSY.RECONVERGENT B0, `(.L_x_6) ;  /* 0x0000011000007945 */ /* 0x000fe80003800200 */
[----:B------:R2:W-:Y:S01]  /*04f0*/  @!P0 STS [R11], RZ ;  /* 0x000000ff0b008388 */ /* 0x0005e20000000800 */
[----:B------:R-:W-:-:S03]  /*0500*/  NOP ;  /* 0x0000000000007918 */ /* 0x000fc60000000000 */
[----:B------:R2:W-:Y:S01]  /*0510*/  @!P3 STS [UR10+0x24], R4 ;  /* 0x00002404ff00b988 */ /* 0x0005e2000800080a */
[----:B---3--:R-:W-:-:S03]  /*0520*/  UIMAD UR4, UR4, UR6, UR14 ;  /* 0x00000006040472a4 */ /* 0x008fc6000f8e020e */
[----:B------:R2:W-:Y:S01]  /*0530*/  @!P3 STS [UR10+0x20], R12 ;  /* 0x0000200cff00b988 */ /* 0x0005e2000800080a */
[----:B----4-:R-:W-:-:S04]  /*0540*/  UIMAD UR4, UR4, UR5, UR16 ;  /* 0x00000005040472a4 */ /* 0x010fc8000f8e0210 */
[----:B------:R-:W-:-:S04]  /*0550*/  UIMAD UR4, UR4, 0x180, URZ ;  /* 0x00000180040478a4 */ /* 0x000fc8000f8e02ff */
[----:B-----5:R-:W-:-:S04]  /*0560*/  UIADD3 UR8, UP0, UPT, UR4, UR12, URZ ;  /* 0x0000000c04087290 */ /* 0x020fc8000ff1e0ff */
[----:B------:R-:W-:Y:S01]  /*0570*/  ULEA.HI.X.SX32 UR9, UR4, UR13, 0x1, UP0 ;  /* 0x0000000d04097291 */ /* 0x000fe200080f0eff */
[----:B--2---:R-:W-:Y:S11]  /*0580*/  @P3 BRA `(.L_x_7) ;  /* 0x0000000000183947 */ /* 0x004ff60003800000 */
[----:B------:R-:W2:Y:S01]  /*0590*/  LDS R2, [UR10+0x8] ;  /* 0x0000080aff027984 */ /* 0x000ea20008000800 */
[----:B------:R-:W3:Y:S01]  /*05a0*/  LDC.64 R6, c[0x0][0x380] ;  /* 0x0000e000ff067b82 */ /* 0x000ee20000000a00 */
[----:B------:R-:W-:Y:S02]  /*05b0*/  IMAD.MOV.U32 R3, RZ, RZ, 0x70 ;  /* 0x00000070ff037424 */ /* 0x000fe400078e00ff */
[----:B---3--:R3:W-:Y:S03]  /*05c0*/  STS.64 [UR10], R6 ;  /* 0x00000006ff007988 */ /* 0x0087e60008000a0a */
[----:B--2---:R-:W-:-:S05]  /*05d0*/  LOP3.LUT R2, R2, 0x10, R3, 0xd8, !PT ;  /* 0x0000001002027812 */ /* 0x004fca00078ed803 */
[----:B------:R3:W-:Y:S02]  /*05e0*/  STS [UR10+0x8], R2 ;  /* 0x00000802ff007988 */ /* 0x0007e4000800080a */
.L_x_7:
[----:B------:R-:W-:Y:S05]  /*05f0*/  BSYNC.RECONVERGENT B0 ;  /* 0x0000000000007941 */ /* 0x000fea0003800200 */
.L_x_6:
[----:B------:R-:W-:Y:S04]  /*0600*/  BSSY.RECONVERGENT B0, `(.L_x_8) ;  /* 0x000000a000007945 */ /* 0x000fe80003800200 */
[----:B------:R-:W-:Y:S05]  /*0610*/  @P3 BRA `(.L_x_9) ;  /* 0x0000000000203947 */ /* 0x000fea0003800000 */
[----:B---3--:R-:W2:Y:S01]  /*0620*/  LDS R2, [UR10+0x34] ;  /* 0x0000340aff027984 */ /* 0x008ea20008000800 */
[----:B------:R-:W-:Y:S02]  /*0630*/  IMAD.MOV.U32 R3, RZ, RZ, 0x3f000000 ;  /* 0x3f000000ff037424 */ /* 0x000fe400078e00ff */
[----:B------:R-:W-:Y:S01]  /*0640*/  @!P3 IMAD.MOV.U32 R5, RZ, RZ, 0x3f ;  /* 0x0000003fff05b424 */ /* 0x000fe200078e00ff */
[----:B------:R-:W3:Y:S02]  /*0650*/  @!P3 LDS R6, [UR10+0x38] ;  /* 0x0000380aff06b984 */ /* 0x000ee40008000800 */
[----:B--2---:R-:W-:Y:S02]  /*0660*/  LOP3.LUT R2, R2, 0xff000000, R3, 0xb8, !PT ;  /* 0xff00000002027812 */ /* 0x004fe400078eb803 */
[----:B---3--:R-:W-:-:S03]  /*0670*/  @!P3 LOP3.LUT R3, R6, 0xff, R5, 0xb8, !PT ;  /* 0x000000ff0603b812 */ /* 0x008fc600078eb805 */
[----:B------:R2:W-:Y:S04]  /*0680*/  STS [UR10+0x34], R2 ;  /* 0x00003402ff007988 */ /* 0x0005e8000800080a */
[----:B------:R2:W-:Y:S02]  /*0690*/  @!P3 STS [UR10+0x38], R3 ;  /* 0x00003803ff00b988 */ /* 0x0005e4000800080a */
.L_x_9:
[----:B------:R-:W-:Y:S05]  /*06a0*/  BSYNC.RECONVERGENT B0 ;  /* 0x0000000000007941 */ /* 0x000fea0003800200 */
.L_x_8:
[----:B------:R-:W-:Y:S04]  /*06b0*/  BSSY.RECONVERGENT B0, `(.L_x_10) ;  /* 0x000000e000007945 */ /* 0x000fe80003800200 */
[----:B------:R-:W-:Y:S05]  /*06c0*/  @P3 BRA `(.L_x_11) ;  /* 0x0000000000303947 */ /* 0x000fea0003800000 */
[----:B--2---:R-:W2:Y:S01]  /*06d0*/  LDS R3, [UR10+0x34] ;  /* 0x0000340aff037984 */ /* 0x004ea20008000800 */
[----:B------:R-:W4:Y:S03]  /*06e0*/  LDC.64 R8, c[0x0][0x3a8] ;  /* 0x0000ea00ff087b82 */ /* 0x000f260000000a00 */
[----:B---3--:R-:W3:Y:S01]  /*06f0*/  LDS R2, [UR10+0x1c] ;  /* 0x00001c0aff027984 */ /* 0x008ee20008000800 */
[C---:B----4-:R-:W-:Y:S01]  /*0700*/  SHF.L.U64.HI R6, R8.reuse, 0x1, R9 ;  /* 0x0000000108067819 */ /* 0x050fe20000010209 */
[----:B------:R-:W-:-:S03]  /*0710*/  IMAD.SHL.U32 R5, R8, 0x2, RZ ;  /* 0x0000000208057824 */ /* 0x000fc600078e00ff */
[--C-:B------:R-:W-:Y:S02]  /*0720*/  SHF.R.U32.HI R7, RZ, 0x4, R6.reuse ;  /* 0x00000004ff077819 */ /* 0x100fe40000011606 */
[----:B------:R-:W-:-:S05]  /*0730*/  SHF.R.U64 R5, R5, 0x4, R6 ;  /* 0x0000000405057819 */ /* 0x000fca0000001206 */
[----:B------:R4:W-:Y:S01]  /*0740*/  STS [UR10+0xc], R5 ;  /* 0x00000c05ff007988 */ /* 0x0009e2000800080a */
[----:B--2---:R-:W-:Y:S02]  /*0750*/  LOP3.LUT R3, R3, 0x7, RZ, 0xb8, !PT ;  /* 0x0000000703037812 */ /* 0x004fe400078eb8ff */
[----:B---3--:R-:W-:-:S03]  /*0760*/  LOP3.LUT R2, R2, 0xf, R7, 0xb8, !PT ;  /* 0x0000000f02027812 */ /* 0x008fc600078eb807 */
[----:B------:R4:W-:Y:S04]  /*0770*/  STS [UR10+0x34], R3 ;  /* 0x00003403ff007988 */ /* 0x0009e8000800080a */
[----:B------:R4:W-:Y:S02]  /*0780*/  STS [UR10+0x1c], R2 ;  /* 0x00001c02ff007988 */ /* 0x0009e4000800080a */
.L_x_11:
[----:B------:R-:W-:Y:S05]  /*0790*/  BSYNC.RECONVERGENT B0 ;  /* 0x0000000000007941 */ /* 0x000fea0003800200 */
.L_x_10:
[----:B------:R-:W-:Y:S04]  /*07a0*/  BSSY.RECONVERGENT B1, `(.L_x_12) ;  /* 0x000001a000017945 */ /* 0x000fe80003800200 */
[----:B------:R-:W-:Y:S04]  /*07b0*/  BSSY.RELIABLE B0, `(.L_x_13) ;  /* 0x0000015000007945 */ /* 0x000fe80003800100 */
[----:B------:R-:W-:Y:S05]  /*07c0*/  @P3 BRA `(.L_x_14) ;  /* 0x0000000000203947 */ /* 0x000fea0003800000 */
[----:B--234-:R-:W2:Y:S02]  /*07d0*/  LDS R2, [UR10+0x34] ;  /* 0x0000340aff027984 */ /* 0x01cea40008000800 */
[----:B--2---:R-:W-:-:S05]  /*07e0*/  LOP3.LUT R2, R2, 0x38, RZ, 0xb8, !PT ;  /* 0x0000003802027812 */ /* 0x004fca00078eb8ff */
[----:B------:R2:W-:Y:S01]  /*07f0*/  STS [UR10+0x34], R2 ;  /* 0x00003402ff007988 */ /* 0x0005e2000800080a */
[----:B------:R-:W-:Y:S05]  /*0800*/  @P3 BRA `(.L_x_15) ;  /* 0x0000000000203947 */ /* 0x000fea0003800000 */
[----:B--2---:R-:W2:Y:S01]  /*0810*/  LDS R2, [UR10+0x8] ;  /* 0x0000080aff027984 */ /* 0x004ea20008000800 */
[----:B------:R-:W-:-:S05]  /*0820*/  IMAD.MOV.U32 R3, RZ, RZ, 0x780 ;  /* 0x00000780ff037424 */ /* 0x000fca00078e00ff */
[----:B--2---:R-:W-:-:S05]  /*0830*/  LOP3.LUT R2, R2, 0x300, R3, 0xd8, !PT ;  /* 0x0000030002027812 */ /* 0x004fca00078ed803 */
[----:B------:R5:W-:Y:S02]  /*0840*/  STS [UR10+0x8], R2 ;  /* 0x00000802ff007988 */ /* 0x000be4000800080a */
.L_x_14:
[----:B------:R-:W-:Y:S05]  /*0850*/  @P3 BRA `(.L_x_16) ;  /* 0x0000000000283947 */ /* 0x000fea0003800000 */
[----:B--2345:R-:W2:Y:S02]  /*0860*/  LDS R2, [UR10+0x8] ;  /* 0x0000080aff027984 */ /* 0x03cea40008000800 */
[----:B--2---:R-:W-:-:S05]  /*0870*/  LOP3.LUT R2, R2, 0x1800, RZ, 0xb8, !PT ;  /* 0x0000180002027812 */ /* 0x004fca00078eb8ff */
[----:B------:R3:W-:Y:S02]  /*0880*/  STS [UR10+0x8], R2 ;  /* 0x00000802ff007988 */ /* 0x0007e4000800080a */
.L_x_15:
[----:B------:R-:W-:Y:S05]  /*0890*/  @P3 BREAK.RELIABLE B0 ;  /* 0x0000000000003942 */ /* 0x000fea0003800100 */
[----:B------:R-:W-:Y:S05]  /*08a0*/  @P3 BRA `(.L_x_17) ;  /* 0x0000000000243947 */ /* 0x000fea0003800000 */
[----:B------:R-:W4:Y:S01]  /*08b0*/  LDS R3, [UR10+0x8] ;  /* 0x0000080aff037984 */ /* 0x000f220008000800 */
[----:B--23--:R-:W-:-:S05]  /*08c0*/  IMAD.MOV.U32 R2, RZ, RZ, 0x6000 ;  /* 0x00006000ff027424 */ /* 0x00cfca00078e00ff */
[----:B----4-:R-:W-:-:S04]  /*08d0*/  LOP3.LUT R2, R3, 0x6000, R2, 0xd8, !PT ;  /* 0x0000600003027812 */ /* 0x010fc800078ed802 */
[----:B------:R-:W-:-:S05]  /*08e0*/  LOP3.LUT R2, R2, 0x400000, RZ, 0xb8, !PT ;  /* 0x0040000002027812 */ /* 0x000fca00078eb8ff */
[----:B------:R2:W-:Y:S02]  /*08f0*/  STS [UR10+0x8], R2 ;  /* 0x00000802ff007988 */ /* 0x0005e4000800080a */
.L_x_16:
[----:B------:R-:W-:Y:S05]  /*0900*/  BSYNC.RELIABLE B0 ;  /* 0x0000000000007941 */ /* 0x000fea0003800100 */
.L_x_13:
[----:B--2345:R-:W2:Y:S02]  /*0910*/  @!P3 LDS R2, [UR10+0x8] ;  /* 0x0000080aff02b984 */ /* 0x03cea40008000800 */
[----:B--2---:R-:W-:-:S05]  /*0920*/  @!P3 LOP3.LUT R2, R2, 0x8000, RZ, 0xb8, !PT ;  /* 0x000080000202b812 */ /* 0x004fca00078eb8ff */
[----:B------:R4:W-:Y:S02]  /*0930*/  @!P3 STS [UR10+0x8], R2 ;  /* 0x00000802ff00b988 */ /* 0x0009e4000800080a */
.L_x_17:
[----:B------:R-:W-:Y:S05]  /*0940*/  BSYNC.RECONVERGENT B1 ;  /* 0x0000000000017941 */ /* 0x000fea0003800200 */
.L_x_12:
[----:B------:R-:W-:Y:S05]  /*0950*/  WARPSYNC.ALL ;  /* 0x0000000000007948 */ /* 0x000fea0003800000 */
[----:B------:R-:W-:Y:S01]  /*0960*/  NOP ;  /* 0x0000000000007918 */ /* 0x000fe20000000000 */
[----:B------:R-:W5:Y:S02]  /*0970*/  LDC R5, c[0x0][0x39c] ;  /* 0x0000e700ff057b82 */ /* 0x000f640000000800 */
[----:B-----5:R-:W-:Y:S01]  /*0980*/  VIADD R5, R5, 0xffffffff ;  /* 0xffffffff05057836 */ /* 0x020fe20000000000 */
[----:B------:R-:W-:Y:S06]  /*0990*/  @P0 BRA `(.L_x_18) ;  /* 0x0000000000300947 */ /* 0x000fec0003800000 */
[----:B--234-:R-:W2:Y:S01]  /*09a0*/  S2R R2, SR_LANEID ;  /* 0x0000000000027919 */ /* 0x01cea20000000000 */
[----:B------:R-:W-:Y:S05]  /*09b0*/  WARPSYNC.ALL ;  /* 0x0000000000007948 */ /* 0x000fea0003800000 */
[----:B------:R-:W-:Y:S01]  /*09c0*/  NOP ;  /* 0x0000000000007918 */ /* 0x000fe20000000000 */
[----:B--2---:R-:W-:-:S05]  /*09d0*/  IMAD.SHL.U32 R6, R2, 0x4, RZ ;  /* 0x0000000402067824 */ /* 0x004fca00078e00ff */
[----:B------:R-:W2:Y:S01]  /*09e0*/  LDS R7, [R6+UR10] ;  /* 0x0000000a06077984 */ /* 0x000ea20008000800 */
[----:B------:R-:W-:-:S05]  /*09f0*/  IADD3 R2, P1, PT, R6, UR8, RZ ;  /* 0x0000000806027c10 */ /* 0x000fca000ff3e0ff */
[----:B------:R-:W-:-:S05]  /*0a00*/  IMAD.X R3, RZ, RZ, UR9, P1 ;  /* 0x00000009ff037e24 */ /* 0x000fca00088e06ff */
[----:B--2---:R5:W2:Y:S01]  /*0a10*/  ATOMG.E.EXCH.STRONG.GPU PT, RZ, [R2], R7 ;  /* 0x0000000702ff73a8 */ /* 0x004aa200041ee100 */
[----:B------:R-:W-:-:S04]  /*0a20*/  DEPBAR {5,4,3,2,1,0} ;  /* 0x0000003f0000791a */ /* 0x000fc80000000000 */
[----:B------:R-:W3:Y:S02]  /*0a30*/  CCTL.E.C.LDCU.IV.DEEP [UR8] ;  /* 0x0000000008007540 */ /* 0x000ee40009c08000 */
[----:B---3--:R5:W-:Y:S01]  /*0a40*/  UTMACCTL.IV [UR8] ;  /* 0x00000000080079b9 */ /* 0x008be20008000000 */
[----:B------:R-:W-:Y:S01]  /*0a50*/  NOP ;  /* 0x0000000000007918 */ /* 0x000fe20000000000 */
.L_x_18:
[----:B------:R-:W-:Y:S05]  /*0a60*/  @P0 BRA `(.L_x_19) ;  /* 0x00000000000c0947 */ /* 0x000fea0003800000 */
[----:B------:R0:W-:Y:S01]  /*0a70*/  UTMACMDFLUSH ;  /* 0x00000000000079b7 */ /* 0x0001e20000000000 */
[----:B------:R-:W-:Y:S05]  /*0a80*/  @P0 BRA `(.L_x_19) ;  /* 0x0000000000040947 */ /* 0x000fea0003800000 */
[----:B------:R-:W-:-:S04]  /*0a90*/  DEPBAR.LE SB0, 0x0 ;  /* 0x000080000000791a */ /* 0x000fc80000000000 */
.L_x_19:
[----:B------:R-:W-:Y:S05]  /*0aa0*/  WARPSYNC.ALL ;  /* 0x0000000000007948 */ /* 0x000fea0003800000 */
[----:B------:R-:W-:Y:S01]  /*0ab0*/  NOP ;  /* 0x0000000000007918 */ /* 0x000fe20000000000 */
[----:B--2---:R-:W-:Y:S06]  /*0ac0*/  BAR.SYNC.DEFER_BLOCKING 0x0 ;  /* 0x0000000000007b1d */ /* 0x004fec0000010000 */
[----:B------:R-:W-:Y:S02]  /*0ad0*/  BSSY.RECONVERGENT B1, `(.L_x_20) ;  /* 0x000000b000017945 */ /* 0x000fe40003800200 */
[----:B------:R-:W-:Y:S06]  /*0ae0*/  BAR.SYNC.DEFER_BLOCKING 0x0 ;  /* 0x0000000000007b1d */ /* 0x000fec0000010000 */
[----:B------:R2:W-:Y:S01]  /*0af0*/  @!P0 STS [R11], RZ ;  /* 0x000000ff0b008388 */ /* 0x0005e20000000800 */
[----:B------:R-:W-:Y:S01]  /*0b00*/  NOP ;  /* 0x0000000000007918 */ /* 0x000fe20000000000 */
[----:B------:R-:W-:Y:S05]  /*0b10*/  @P3 BRA `(.L_x_21) ;  /* 0x0000000000183947 */ /* 0x000fea0003800000 */
[----:B---345:R-:W3:Y:S01]  /*0b20*/  LDS R2, [UR10+0x8] ;  /* 0x0000080aff027984 */ /* 0x038ee20008000800 */
[----:B------:R-:W4:Y:S01]  /*0b30*/  LDC.64 R6, c[0x0][0x388] ;  /* 0x0000e200ff067b82 */ /* 0x000f220000000a00 */
[----:B------:R-:W-:Y:S02]  /*0b40*/  IMAD.MOV.U32 R3, RZ, RZ, 0x70 ;  /* 0x00000070ff037424 */ /* 0x000fe400078e00ff */
[----:B----4-:R4:W-:Y:S03]  /*0b50*/  STS.64 [UR10], R6 ;  /* 0x00000006ff007988 */ /* 0x0109e60008000a0a */
[----:B---3--:R-:W-:-:S05]  /*0b60*/  LOP3.LUT R2, R2, 0x10, R3, 0xd8, !PT ;  /* 0x0000001002027812 */ /* 0x008fca00078ed803 */
[----:B------:R4:W-:Y:S02]  /*0b70*/  STS [UR10+0x8], R2 ;  /* 0x00000802ff007988 */ /* 0x0009e4000800080a */
.L_x_21:
[----:B-----5:R-:W-:Y:S05]  /*0b80*/  BSYNC.RECONVERGENT B1 ;  /* 0x0000000000017941 */ /* 0x020fea0003800200 */
.L_x_20:
[----:B------:R-:W-:Y:S04]  /*0b90*/  BSSY.RECONVERGENT B1, `(.L_x_22) ;  /* 0x000000a000017945 */ /* 0x000fe80003800200 */
[----:B------:R-:W-:Y:S05]  /*0ba0*/  @P3 BRA `(.L_x_23) ;  /* 0x0000000000203947 */ /* 0x000fea0003800000 */
[----:B---34-:R-:W3:Y:S01]  /*0bb0*/  LDS R2, [UR10+0x34] ;  /* 0x0000340aff027984 */ /* 0x018ee20008000800 */
[----:B------:R-:W-:Y:S02]  /*0bc0*/  IMAD.MOV.U32 R7, RZ, RZ, 0x3f000000 ;  /* 0x3f000000ff077424 */ /* 0x000fe400078e00ff */
[----:B------:R-:W-:Y:S01]  /*0bd0*/  @!P3 IMAD.MOV.U32 R3, RZ, RZ, 0x7f ;  /* 0x0000007fff03b424 */ /* 0x000fe200078e00ff */
[----:B------:R-:W4:Y:S02]  /*0be0*/  @!P3 LDS R6, [UR10+0x38] ;  /* 0x0000380aff06b984 */ /* 0x000f240008000800 */
[----:B---3--:R-:W-:Y:S02]  /*0bf0*/  LOP3.LUT R2, R2, 0xff000000, R7, 0xb8, !PT ;  /* 0xff00000002027812 */ /* 0x008fe400078eb807 */
[----:B----4-:R-:W-:-:S03]  /*0c00*/  @!P3 LOP3.LUT R3, R6, 0xff, R3, 0xb8, !PT ;  /* 0x000000ff0603b812 */ /* 0x010fc600078eb803 */
[----:B------:R5:W-:Y:S04]  /*0c10*/  STS [UR10+0x34], R2 ;  /* 0x00003402ff007988 */ /* 0x000be8000800080a */
[----:B------:R5:W-:Y:S02]  /*0c20*/  @!P3 STS [UR10+0x38], R3 ;  /* 0x00003803ff00b988 */ /* 0x000be4000800080a */
.L_x_23:
[----:B------:R-:W-:Y:S05]  /*0c30*/  BSYNC.RECONVERGENT B1 ;  /* 0x0000000000017941 */ /* 0x000fea0003800200 */
.L_x_22:
[----:B------:R-:W-:Y:S04]  /*0c40*/  BSSY.RECONVERGENT B1, `(.L_x_24) ;  /* 0x0000004000017945 */ /* 0x000fe80003800200 */
[----:B------:R-:W-:Y:S05]  /*0c50*/  @P3 BRA `(.L_x_25) ;  /* 0x0000000000083947 */ /* 0x000fea0003800000 */
[----:B------:R2:W-:Y:S04]  /*0c60*/  STS [UR10+0x24], R12 ;  /* 0x0000240cff007988 */ /* 0x0005e8000800080a */
[----:B------:R2:W-:Y:S02]  /*0c70*/  STS [UR10+0x20], R5 ;  /* 0x00002005ff007988 */ /* 0x0005e4000800080a */
.L_x_25:
[----:B------:R-:W-:Y:S05]  /*0c80*/  BSYNC.RECONVERGENT B1 ;  /* 0x0000000000017941 */ /* 0x000fea0003800200 */
.L_x_24:
[----:B------:R-:W-:Y:S04]  /*0c90*/  BSSY.RECONVERGENT B1, `(.L_x_26) ;  /* 0x000000e000017945 */ /* 0x000fe80003800200 */
[----:B------:R-:W-:Y:S05]  /*0ca0*/  @P3 BRA `(.L_x_27) ;  /* 0x0000000000303947 */ /* 0x000fea0003800000 */
[----:B-----5:R-:W5:Y:S01]  /*0cb0*/  LDS R3, [UR10+0x34] ;  /* 0x0000340aff037984 */ /* 0x020f620008000800 */
[----:B----4-:R-:W4:Y:S03]  /*0cc0*/  LDC.64 R6, c[0x0][0x3b0] ;  /* 0x0000ec00ff067b82 */ /* 0x010f260000000a00 */
[----:B---3--:R-:W3:Y:S01]  /*0cd0*/  LDS R2, [UR10+0x1c] ;  /* 0x00001c0aff027984 */ /* 0x008ee20008000800 */
[C---:B----4-:R-:W-:Y:S01]  /*0ce0*/  SHF.L.U64.HI R7, R6.reuse, 0x1, R7 ;  /* 0x0000000106077819 */ /* 0x050fe20000010207 */
[----:B------:R-:W-:-:S03]  /*0cf0*/  IMAD.SHL.U32 R6, R6, 0x2, RZ ;  /* 0x0000000206067824 */ /* 0x000fc600078e00ff */
[--C-:B------:R-:W-:Y:S02]  /*0d00*/  SHF.R.U32.HI R9, RZ, 0x4, R7.reuse ;  /* 0x00000004ff097819 */ /* 0x100fe40000011607 */
[----:B------:R-:W-:-:S05]  /*0d10*/  SHF.R.U64 R6, R6, 0x4, R7 ;  /* 0x0000000406067819 */ /* 0x000fca0000001207 */
[----:B------:R4:W-:Y:S01]  /*0d20*/  STS [UR10+0xc], R6 ;  /* 0x00000c06ff007988 */ /* 0x0009e2000800080a */
[----:B-----5:R-:W-:Y:S02]  /*0d30*/  LOP3.LUT R3, R3, 0x7, RZ, 0xb8, !PT ;  /* 0x0000000703037812 */ /* 0x020fe400078eb8ff */
[----:B---3--:R-:W-:-:S03]  /*0d40*/  LOP3.LUT R2, R2, 0xf, R9, 0xb8, !PT ;  /* 0x0000000f02027812 */ /* 0x008fc600078eb809 */
[----:B------:R4:W-:Y:S04]  /*0d50*/  STS [UR10+0x34], R3 ;  /* 0x00003403ff007988 */ /* 0x0009e8000800080a */
[----:B------:R4:W-:Y:S02]  /*0d60*/  STS [UR10+0x1c], R2 ;  /* 0x00001c02ff007988 */ /* 0x0009e4000800080a */
.L_x_27:
[----:B------:R-:W-:Y:S05]  /*0d70*/  BSYNC.RECONVERGENT B1 ;  /* 0x0000000000017941 */ /* 0x000fea0003800200 */
.L_x_26:
[----:B------:R-:W-:Y:S04]  /*0d80*/  BSSY.RECONVERGENT B2, `(.L_x_28) ;  /* 0x000001a000027945 */ /* 0x000fe80003800200 */
[----:B------:R-:W-:Y:S04]  /*0d90*/  BSSY.RELIABLE B1, `(.L_x_29) ;  /* 0x0000015000017945 */ /* 0x000fe80003800100 */
[----:B------:R-:W-:Y:S05]  /*0da0*/  @P3 BRA `(.L_x_30) ;  /* 0x0000000000203947 */ /* 0x000fea0003800000 */
[----:B---345:R-:W3:Y:S02]  /*0db0*/  LDS R2, [UR10+0x34] ;  /* 0x0000340aff027984 */ /* 0x038ee40008000800 */
[----:B---3--:R-:W-:-:S05]  /*0dc0*/  LOP3.LUT R2, R2, 0x38, RZ, 0xb8, !PT ;  /* 0x0000003802027812 */ /* 0x008fca00078eb8ff */
[----:B------:R3:W-:Y:S01]  /*0dd0*/  STS [UR10+0x34], R2 ;  /* 0x00003402ff007988 */ /* 0x0007e2000800080a */
[----:B------:R-:W-:Y:S05]  /*0de0*/  @P3 BRA `(.L_x_31) ;  /* 0x0000000000203947 */ /* 0x000fea0003800000 */
[----:B---3--:R-:W3:Y:S01]  /*0df0*/  LDS R2, [UR10+0x8] ;  /* 0x0000080aff027984 */ /* 0x008ee20008000800 */
[----:B------:R-:W-:-:S05]  /*0e00*/  IMAD.MOV.U32 R3, RZ, RZ, 0x780 ;  /* 0x00000780ff037424 */ /* 0x000fca00078e00ff */
[----:B---3--:R-:W-:-:S05]  /*0e10*/  LOP3.LUT R2, R2, 0x300, R3, 0xd8, !PT ;  /* 0x0000030002027812 */ /* 0x008fca00078ed803 */
[----:B------:R3:W-:Y:S02]  /*0e20*/  STS [UR10+0x8], R2 ;  /* 0x00000802ff007988 */ /* 0x0007e4000800080a */
.L_x_30:
[----:B------:R-:W-:Y:S05]  /*0e30*/  @P3 BRA `(.L_x_32) ;  /* 0x0000000000283947 */ /* 0x000fea0003800000 */
[----:B---345:R-:W3:Y:S02]  /*0e40*/  LDS R2, [UR10+0x8] ;  /* 0x0000080aff027984 */ /* 0x038ee40008000800 */
[----:B---3--:R-:W-:-:S05]  /*0e50*/  LOP3.LUT R2, R2, 0x1800, RZ, 0xb8, !PT ;  /* 0x0000180002027812 */ /* 0x008fca00078eb8ff */
[----:B------:R4:W-:Y:S02]  /*0e60*/  STS [UR10+0x8], R2 ;  /* 0x00000802ff007988 */ /* 0x0009e4000800080a */
.L_x_31:
[----:B------:R-:W-:Y:S05]  /*0e70*/  @P3 BREAK.RELIABLE B1 ;  /* 0x0000000000013942 */ /* 0x000fea0003800100 */
[----:B------:R-:W-:Y:S05]  /*0e80*/  @P3 BRA `(.L_x_33) ;  /* 0x0000000000243947 */ /* 0x000fea0003800000 */
[----:B---34-:R-:W3:Y:S01]  /*0e90*/  LDS R2, [UR10+0x8] ;  /* 0x0000080aff027984 */ /* 0x018ee20008000800 */
[----:B------:R-:W-:-:S05]  /*0ea0*/  IMAD.MOV.U32 R3, RZ, RZ, 0x6000 ;  /* 0x00006000ff037424 */ /* 0x000fca00078e00ff */
[----:B---3--:R-:W-:-:S04]  /*0eb0*/  LOP3.LUT R2, R2, 0x6000, R3, 0xd8, !PT ;  /* 0x0000600002027812 */ /* 0x008fc800078ed803 */
[----:B------:R-:W-:-:S05]  /*0ec0*/  LOP3.LUT R2, R2, 0x400000, RZ, 0xb8, !PT ;  /* 0x0040000002027812 */ /* 0x000fca00078eb8ff */
[----:B------:R3:W-:Y:S02]  /*0ed0*/  STS [UR10+0x8], R2 ;  /* 0x00000802ff007988 */ /* 0x0007e4000800080a */
.L_x_32:
[----:B------:R-:W-:Y:S05]  /*0ee0*/  BSYNC.RELIABLE B1 ;  /* 0x0000000000017941 */ /* 0x000fea0003800100 */
.L_x_29:
[----:B---345:R-:W3:Y:S02]  /*0ef0*/  @!P3 LDS R2, [UR10+0x8] ;  /* 0x0000080aff02b984 */ /* 0x038ee40008000800 */
[----:B---3--:R-:W-:-:S05]  /*0f00*/  @!P3 LOP3.LUT R2, R2, 0x8000, RZ, 0xb8, !PT ;  /* 0x000080000202b812 */ /* 0x008fca00078eb8ff */
[----:B------:R5:W-:Y:S02]  /*0f10*/  @!P3 STS [UR10+0x8], R2 ;  /* 0x00000802ff00b988 */ /* 0x000be4000800080a */
.L_x_33:
[----:B------:R-:W-:Y:S05]  /*0f20*/  BSYNC.RECONVERGENT B2 ;  /* 0x0000000000027941 */ /* 0x000fea0003800200 */
.L_x_28:
[----:B------:R-:W-:Y:S05]  /*0f30*/  WARPSYNC.ALL ;  /* 0x0000000000007948 */ /* 0x000fea0003800000 */
[----:B------:R-:W-:Y:S01]  /*0f40*/  NOP ;  /* 0x0000000000007918 */ /* 0x000fe20000000000 */
[----:B------:R-:W-:-:S04]  /*0f50*/  UIADD3 UR5, UPT, UPT, UR4, 0x80, URZ ;  /* 0x0000008004057890 */ /* 0x000fc8000fffe0ff */
[----:B------:R-:W-:-:S04]  /*0f60*/  UIADD3 UR34, UP0, UPT, UR5, UR12, URZ ;  /* 0x0000000c05227290 */ /* 0x000fc8000ff1e0ff */
[----:B------:R-:W-:Y:S01]  /*0f70*/  ULEA.HI.X.SX32 UR35, UR5, UR13, 0x1, UP0 ;  /* 0x0000000d05237291 */ /* 0x000fe200080f0eff */
[----:B------:R-:W-:Y:S11]  /*0f80*/  @P0 BRA `(.L_x_34) ;  /* 0x0000000000300947 */ /* 0x000ff60003800000 */
[----:B---345:R-:W3:Y:S01]  /*0f90*/  S2R R2, SR_LANEID ;  /* 0x0000000000027919 */ /* 0x038ee20000000000 */
[----:B------:R-:W-:Y:S05]  /*0fa0*/  WARPSYNC.ALL ;  /* 0x0000000000007948 */ /* 0x000fea0003800000 */
[----:B------:R-:W-:Y:S01]  /*0fb0*/  NOP ;  /* 0x0000000000007918 */ /* 0x000fe20000000000 */
[----:B---3--:R-:W-:-:S05]  /*0fc0*/  IMAD.SHL.U32 R6, R2, 0x4, RZ ;  /* 0x0000000402067824 */ /* 0x008fca00078e00ff */
[----:B------:R-:W3:Y:S01]  /*0fd0*/  LDS R7, [R6+UR10] ;  /* 0x0000000a06077984 */ /* 0x000ee20008000800 */
[----:B------:R-:W-:-:S05]  /*0fe0*/  IADD3 R2, P1, PT, R6, UR34, RZ ;  /* 0x0000002206027c10 */ /* 0x000fca000ff3e0ff */
[----:B------:R-:W-:-:S05]  /*0ff0*/  IMAD.X R3, RZ, RZ, UR35, P1 ;  /* 0x00000023ff037e24 */ /* 0x000fca00088e06ff */
[----:B---3--:R3:W4:Y:S01]  /*1000*/  ATOMG.E.EXCH.STRONG.GPU PT, RZ, [R2], R7 ;  /* 0x0000000702ff73a8 */ /* 0x00872200041ee100 */
[----:B------:R-:W-:-:S04]  /*1010*/  DEPBAR {5,4,3,2,1,0} ;  /* 0x0000003f0000791a */ /* 0x000fc80000000000 */
[----:B------:R-:W5:Y:S02]  /*1020*/  CCTL.E.C.LDCU.IV.DEEP [UR34] ;  /* 0x0000000022007540 */ /* 0x000f640009c08000 */
[----:B-----5:R3:W-:Y:S01]  /*1030*/  UTMACCTL.IV [UR34] ;  /* 0x00000000220079b9 */ /* 0x0207e20008000000 */
[----:B------:R-:W-:Y:S01]  /*1040*/  NOP ;  /* 0x0000000000007918 */ /* 0x000fe20000000000 */
.L_x_34:
[----:B------:R-:W-:Y:S05]  /*1050*/  @P0 BRA `(.L_x_35) ;  /* 0x00000000000c0947 */ /* 0x000fea0003800000 */
[----:B------:R0:W-:Y:S01]  /*1060*/  UTMACMDFLUSH ;  /* 0x00000000000079b7 */ /* 0x0001e20000000000 */
[----:B------:R-:W-:Y:S05]  /*1070*/  @P0 BRA `(.L_x_35) ;  /* 0x0000000000040947 */ /* 0x000fea0003800000 */
[----:B------:R-:W-:-:S04]  /*1080*/  DEPBAR.LE SB0, 0x0 ;  /* 0x000080000000791a */ /* 0x000fc80000000000 */
.L_x_35:
[----:B------:R-:W-:Y:S05]  /*1090*/  WARPSYNC.ALL ;  /* 0x0000000000007948 */ /* 0x000fea0003800000 */
[----:B------:R-:W-:Y:S01]  /*10a0*/  NOP ;  /* 0x0000000000007918 */ /* 0x000fe20000000000 */
[----:B----4-:R-:W-:Y:S06]  /*10b0*/  BAR.SYNC.DEFER_BLOCKING 0x0 ;  /* 0x0000000000007b1d */ /* 0x010fec0000010000 */
[----:B------:R-:W-:Y:S02]  /*10c0*/  BSSY.RECONVERGENT B2, `(.L_x_36) ;  /* 0x000000b000027945 */ /* 0x000fe40003800200 */
[----:B------:R-:W-:Y:S06]  /*10d0*/  BAR.SYNC.DEFER_BLOCKING 0x0 ;  /* 0x0000000000007b1d */ /* 0x000fec0000010000 */
[----:B------:R4:W-:Y:S01]  /*10e0*/  @!P0 STS [R11], RZ ;  /* 0x000000ff0b008388 */ /* 0x0009e20000000800 */
[----:B------:R-:W-:Y:S01]  /*10f0*/  NOP ;  /* 0x0000000000007918 */ /* 0x000fe20000000000 */
[----:B------:R-:W-:Y:S05]  /*1100*/  @P3 BRA `(.L_x_37) ;  /* 0x0000000000183947 */ /* 0x000fea0003800000 */
[----:B---3-5:R-:W3:Y:S01]  /*1110*/  LDS R2, [UR10+0x8] ;  /* 0x0000080aff027984 */ /* 0x028ee20008000800 */
[----:B------:R-:W5:Y:S01]  /*1120*/  LDC.64 R6, c[0x0][0x390] ;  /* 0x0000e400ff067b82 */ /* 0x000f620000000a00 */
[----:B------:R-:W-:Y:S02]  /*1130*/  IMAD.MOV.U32 R3, RZ, RZ, 0x70 ;  /* 0x00000070ff037424 */ /* 0x000fe400078e00ff */
[----:B-----5:R5:W-:Y:S03]  /*1140*/  STS.64 [UR10], R6 ;  /* 0x00000006ff007988 */ /* 0x020be60008000a0a */
[----:B---3--:R-:W-:-:S05]  /*1150*/  LOP3.LUT R2, R2, 0x10, R3, 0xd8, !PT ;  /* 0x0000001002027812 */ /* 0x008fca00078ed803 */
[----:B------:R5:W-:Y:S02]  /*1160*/  STS [UR10+0x8], R2 ;  /* 0x00000802ff007988 */ /* 0x000be4000800080a */
.L_x_37:
[----:B---3--:R-:W-:Y:S05]  /*1170*/  BSYNC.RECONVERGENT B2 ;  /* 0x0000000000027941 */ /* 0x008fea0003800200 */
.L_x_36:
[----:B------:R-:W-:Y:S04]  /*1180*/  BSSY.RECONVERGENT B3, `(.L_x_38) ;  /* 0x0000011000037945 */ /* 0x000fe80003800200 */
[----:B------:R-:W-:Y:S04]  /*1190*/  BSSY.RELIABLE B2, `(.L_x_39) ;  /* 0x000000e000027945 */ /* 0x000fe80003800100 */
[----:B------:R-:W-:Y:S05]  /*11a0*/  @P3 BRA `(.L_x_40) ;  /* 0x0000000000243947 */ /* 0x000fea0003800000 */
[----:B-----5:R-:W3:Y:S01]  /*11b0*/  LDS R2, [UR10+0x34] ;  /* 0x0000340aff027984 */ /* 0x020ee20008000800 */
[----:B------:R-:W-:-:S05]  /*11c0*/  IMAD.MOV.U32 R3, RZ, RZ, 0x3f000000 ;  /* 0x3f000000ff037424 */ /* 0x000fca00078e00ff */
[----:B---3--:R-:W-:-:S05]  /*11d0*/  LOP3.LUT R2, R2, 0xff000000, R3, 0xb8, !PT ;  /* 0xff00000002027812 */ /* 0x008fca00078eb803 */
[----:B------:R3:W-:Y:S01]  /*11e0*/  STS [UR10+0x34], R2 ;  /* 0x00003402ff007988 */ /* 0x0007e2000800080a */
[----:B------:R-:W-:Y:S05]  /*11f0*/  @P3 BRA `(.L_x_41) ;  /* 0x00000000001c3947 */ /* 0x000fea0003800000 */
[----:B---3--:R-:W3:Y:S01]  /*1200*/  LDS R2, [UR10+0x38] ;  /* 0x0000380aff027984 */ /* 0x008ee20008000800 */
[----:B------:R-:W-:-:S05]  /*1210*/  IMAD.MOV.U32 R3, RZ, RZ, 0x3f ;  /* 0x0000003fff037424 */ /* 0x000fca00078e00ff */
[----:B---3--:R-:W-:-:S05]  /*1220*/  LOP3.LUT R2, R2, 0xff, R3, 0xb8, !PT ;  /* 0x000000ff02027812 */ /* 0x008fca00078eb803 */
[----:B------:R3:W-:Y:S02]  /*1230*/  STS [UR10+0x38], R2 ;  /* 0x00003802ff007988 */ /* 0x0007e4000800080a */
.L_x_40:
[----:B------:R-:W-:Y:S05]  /*1240*/  @P3 BREAK.RELIABLE B2 ;  /* 0x0000000000023942 */ /* 0x000fea0003800100 */
[----:B------:R-:W-:Y:S05]  /*1250*/  @P3 BRA `(.L_x_42) ;  /* 0x00000000000c3947 */ /* 0x000fea0003800000 */
[----:B------:R2:W-:Y:S02]  /*1260*/  STS [UR10+0x20], R5 ;  /* 0x00002005ff007988 */ /* 0x0005e4000800080a */
.L_x_41:
[----:B------:R-:W-:Y:S05]  /*1270*/  BSYNC.RELIABLE B2 ;  /* 0x0000000000027941 */ /* 0x000fea0003800100 */
.L_x_39:
[----:B------:R2:W-:Y:S02]  /*1280*/  @!P3 STS [UR10+0x24], R4 ;  /* 0x00002404ff00b988 */ /* 0x0005e4000800080a */
.L_x_42:
[----:B------:R-:W-:Y:S05]  /*1290*/  BSYNC.RECONVERGENT B3 ;  /* 0x0000000000037941 */ /* 0x000fea0003800200 */
.L_x_38:
[----:B------:R-:W-:Y:S05]  /*12a0*/  WARPSYNC.ALL ;  /* 0x0000000000007948 */ /* 0x000fea0003800000 */
[----:B------:R-:W-:Y:S01]  /*12b0*/  NOP ;  /* 0x0000000000007918 */ /* 0x000fe20000000000 */
[----:B------:R-:W-:Y:S04]  /*12c0*/  BSSY.RECONVERGENT B3, `(.L_x_43) ;  /* 0x000000e000037945 */ /* 0x000fe80003800200 */
[----:B------:R-:W-:Y:S05]  /*12d0*/  @P3 BRA `(.L_x_44) ;  /* 0x0000000000303947 */ /* 0x000fea0003800000 */
[----:B------:R-:W2:Y:S02]  /*12e0*/  LDS R3, [UR10+0x34] ;  /* 0x0000340aff037984 */ /* 0x000ea40008000800 */
[----:B--2---:R-:W2:Y:S02]  /*12f0*/  LDC.64 R4, c[0x0][0x3b8] ;  /* 0x0000ee00ff047b82 */ /* 0x004ea40000000a00 */
[----:B---3-5:R-:W3:Y:S01]  /*1300*/  LDS R2, [UR10+0x1c] ;  /* 0x00001c0aff027984 */ /* 0x028ee20008000800 */
[C---:B--2---:R-:W-:Y:S01]  /*1310*/  SHF.L.U64.HI R5, R4.reuse, 0x1, R5 ;  /* 0x0000000104057819 */ /* 0x044fe20000010205 */
[----:B------:R-:W-:-:S03]  /*1320*/  IMAD.SHL.U32 R4, R4, 0x2, RZ ;  /* 0x0000000204047824 */ /* 0x000fc600078e00ff */
[--C-:B------:R-:W-:Y:S02]  /*1330*/  SHF.R.U32.HI R7, RZ, 0x4, R5.reuse ;  /* 0x00000004ff077819 */ /* 0x100fe40000011605 */
[----:B------:R-:W-:-:S05]  /*1340*/  SHF.R.U64 R4, R4, 0x4, R5 ;  /* 0x0000000404047819 */ /* 0x000fca0000001205 */
[----:B------:R2:W-:Y:S01]  /*1350*/  STS [UR10+0xc], R4 ;  /* 0x00000c04ff007988 */ /* 0x0005e2000800080a */
[----:B------:R-:W-:Y:S02]  /*1360*/  LOP3.LUT R3, R3, 0x7, RZ, 0xb8, !PT ;  /* 0x0000000703037812 */ /* 0x000fe400078eb8ff */
[----:B---3--:R-:W-:-:S03]  /*1370*/  LOP3.LUT R2, R2, 0xf, R7, 0xb8, !PT ;  /* 0x0000000f02027812 */ /* 0x008fc600078eb807 */
[----:B------:R2:W-:Y:S04]  /*1380*/  STS [UR10+0x34], R3 ;  /* 0x00003403ff007988 */ /* 0x0005e8000800080a */
[----:B------:R2:W-:Y:S02]  /*1390*/  STS [UR10+0x1c], R2 ;  /* 0x00001c02ff007988 */ /* 0x0005e4000800080a */
.L_x_44:
[----:B------:R-:W-:Y:S05]  /*13a0*/  BSYNC.RECONVERGENT B3 ;  /* 0x0000000000037941 */ /* 0x000fea0003800200 */
.L_x_43:
[----:B------:R-:W-:Y:S04]  /*13b0*/  BSSY.RECONVERGENT B4, `(.L_x_45) ;  /* 0x000001a000047945 */ /* 0x000fe80003800200 */
[----:B------:R-:W-:Y:S04]  /*13c0*/  BSSY.RELIABLE B3, `(.L_x_46) ;  /* 0x0000015000037945 */ /* 0x000fe80003800100 */
[----:B------:R-:W-:Y:S05]  /*13d0*/  @P3 BRA `(.L_x_47) ;  /* 0x0000000000203947 */ /* 0x000fea0003800000 */
[----:B--23-5:R-:W2:Y:S02]  /*13e0*/  LDS R2, [UR10+0x34] ;  /* 0x0000340aff027984 */ /* 0x02cea40008000800 */
[----:B--2---:R-:W-:-:S05]  /*13f0*/  LOP3.LUT R2, R2, 0x38, RZ, 0xb8, !PT ;  /* 0x0000003802027812 */ /* 0x004fca00078eb8ff */
[----:B------:R2:W-:Y:S01]  /*1400*/  STS [UR10+0x34], R2 ;  /* 0x00003402ff007988 */ /* 0x0005e2000800080a */
[----:B------:R-:W-:Y:S05]  /*1410*/  @P3 BRA `(.L_x_48) ;  /* 0x0000000000203947 */ /* 0x000fea0003800000 */
[----:B--2---:R-:W2:Y:S01]  /*1420*/  LDS R2, [UR10+0x8] ;  /* 0x0000080aff027984 */ /* 0x004ea20008000800 */
[----:B------:R-:W-:-:S05]  /*1430*/  IMAD.MOV.U32 R3, RZ, RZ, 0x780 ;  /* 0x00000780ff037424 */ /* 0x000fca00078e00ff */
[----:B--2---:R-:W-:-:S05]  /*1440*/  LOP3.LUT R2, R2, 0x300, R3, 0xd8, !PT ;  /* 0x0000030002027812 */ /* 0x004fca00078ed803 */
[----:B------:R2:W-:Y:S02]  /*1450*/  STS [UR10+0x8], R2 ;  /* 0x00000802ff007988 */ /* 0x0005e4000800080a */
.L_x_47:
[----:B------:R-:W-:Y:S05]  /*1460*/  @P3 BRA `(.L_x_49) ;  /* 0x0000000000283947 */ /* 0x000fea0003800000 */
[----:B--23-5:R-:W2:Y:S02]  /*1470*/  LDS R2, [UR10+0x8] ;  /* 0x0000080aff027984 */ /* 0x02cea40008000800 */
[----:B--2---:R-:W-:-:S05]  /*1480*/  LOP3.LUT R2, R2, 0x1800, RZ, 0xb8, !PT ;  /* 0x0000180002027812 */ /* 0x004fca00078eb8ff */
[----:B------:R3:W-:Y:S02]  /*1490*/  STS [UR10+0x8], R2 ;  /* 0x00000802ff007988 */ /* 0x0007e4000800080a */
.L_x_48:
[----:B------:R-:W-:Y:S05]  /*14a0*/  @P3 BREAK.RELIABLE B3 ;  /* 0x0000000000033942 */ /* 0x000fea0003800100 */
[----:B------:R-:W-:Y:S05]  /*14b0*/  @P3 BRA `(.L_x_50) ;  /* 0x0000000000243947 */ /* 0x000fea0003800000 */
[----:B--23--:R-:W2:Y:S01]  /*14c0*/  LDS R2, [UR10+0x8] ;  /* 0x0000080aff027984 */ /* 0x00cea20008000800 */
[----:B------:R-:W-:-:S05]  /*14d0*/  IMAD.MOV.U32 R3, RZ, RZ, 0x6000 ;  /* 0x00006000ff037424 */ /* 0x000fca00078e00ff */
[----:B--2---:R-:W-:-:S04]  /*14e0*/  LOP3.LUT R2, R2, 0x6000, R3, 0xd8, !PT ;  /* 0x0000600002027812 */ /* 0x004fc800078ed803 */
[----:B------:R-:W-:-:S05]  /*14f0*/  LOP3.LUT R2, R2, 0x400000, RZ, 0xb8, !PT ;  /* 0x0040000002027812 */ /* 0x000fca00078eb8ff */
[----:B------:R2:W-:Y:S02]  /*1500*/  STS [UR10+0x8], R2 ;  /* 0x00000802ff007988 */ /* 0x0005e4000800080a */
.L_x_49:
[----:B------:R-:W-:Y:S05]  /*1510*/  BSYNC.RELIABLE B3 ;  /* 0x0000000000037941 */ /* 0x000fea0003800100 */
.L_x_46:
[----:B--23-5:R-:W2:Y:S02]  /*1520*/  @!P3 LDS R2, [UR10+0x8] ;  /* 0x0000080aff02b984 */ /* 0x02cea40008000800 */
[----:B--2---:R-:W-:-:S05]  /*1530*/  @!P3 LOP3.LUT R2, R2, 0x8000, RZ, 0xb8, !PT ;  /* 0x000080000202b812 */ /* 0x004fca00078eb8ff */
[----:B------:R5:W-:Y:S02]  /*1540*/  @!P3 STS [UR10+0x8], R2 ;  /* 0x00000802ff00b988 */ /* 0x000be4000800080a */
.L_x_50:
[----:B------:R-:W-:Y:S05]  /*1550*/  BSYNC.RECONVERGENT B4 ;  /* 0x0000000000047941 */ /* 0x000fea0003800200 */
.L_x_45:
[----:B------:R-:W-:Y:S05]  /*1560*/  WARPSYNC.ALL ;  /* 0x0000000000007948 */ /* 0x000fea0003800000 */
[----:B------:R-:W-:Y:S01]  /*1570*/  NOP ;  /* 0x0000000000007918 */ /* 0x000fe20000000000 */
[----:B------:R-:W-:-:S04]  /*1580*/  UIADD3 UR4, UPT, UPT, UR4, 0x100, URZ ;  /* 0x0000010004047890 */ /* 0x000fc8000fffe0ff */
[----:B------:R-:W-:-:S04]  /*1590*/  UIADD3 UR12, UP0, UPT, UR4, UR12, URZ ;  /* 0x0000000c040c7290 */ /* 0x000fc8000ff1e0ff */
[----:B------:R-:W-:Y:S01]  /*15a0*/  ULEA.HI.X.SX32 UR13, UR4, UR13, 0x1, UP0 ;  /* 0x0000000d040d7291 */ /* 0x000fe200080f0eff */
[----:B------:R-:W-:Y:S11]  /*15b0*/  @P0 BRA `(.L_x_51) ;  /* 0x0000000000300947 */ /* 0x000ff60003800000 */
[----:B--23-5:R-:W2:Y:S01]  /*15c0*/  S2R R2, SR_LANEID ;  /* 0x0000000000027919 */ /* 0x02cea20000000000 */
[----:B------:R-:W-:Y:S05]  /*15d0*/  WARPSYNC.ALL ;  /* 0x0000000000007948 */ /* 0x000fea0003800000 */
[----:B------:R-:W-:Y:S01]  /*15e0*/  NOP ;  /* 0x0000000000007918 */ /* 0x000fe20000000000 */
[----:B--2---:R-:W-:-:S05]  /*15f0*/  IMAD.SHL.U32 R4, R2, 0x4, RZ ;  /* 0x0000000402047824 */ /* 0x004fca00078e00ff */
[----:B------:R-:W2:Y:S01]  /*1600*/  LDS R5, [R4+UR10] ;  /* 0x0000000a04057984 */ /* 0x000ea20008000800 */
[----:B------:R-:W-:-:S05]  /*1610*/  IADD3 R2, P1, PT, R4, UR12, RZ ;  /* 0x0000000c04027c10 */ /* 0x000fca000ff3e0ff */
[----:B------:R-:W-:-:S05]  /*1620*/  IMAD.X R3, RZ, RZ, UR13, P1 ;  /* 0x0000000dff037e24 */ /* 0x000fca00088e06ff */
[----:B--2---:R2:W3:Y:S01]  /*1630*/  ATOMG.E.EXCH.STRONG.GPU PT, RZ, [R2], R5 ;  /* 0x0000000502ff73a8 */ /* 0x0044e200041ee100 */
[----:B------:R-:W-:-:S04]  /*1640*/  DEPBAR {5,4,3,2,1,0} ;  /* 0x0000003f0000791a */ /* 0x000fc80000000000 */
[----:B------:R-:W5:Y:S02]  /*1650*/  CCTL.E.C.LDCU.IV.DEEP [UR12] ;  /* 0x000000000c007540 */ /* 0x000f640009c08000 */
[----:B-----5:R2:W-:Y:S01]  /*1660*/  UTMACCTL.IV [UR12] ;  /* 0x000000000c0079b9 */ /* 0x0205e20008000000 */
[----:B------:R-:W-:Y:S01]  /*1670*/  NOP ;  /* 0x0000000000007918 */ /* 0x000fe20000000000 */
.L_x_51:
[----:B------:R-:W-:Y:S05]  /*1680*/  @P0 BRA `(.L_x_52) ;  /* 0x00000000000c0947 */ /* 0x000fea0003800000 */
[----:B------:R0:W-:Y:S01]  /*1690*/  UTMACMDFLUSH ;  /* 0x00000000000079b7 */ /* 0x0001e20000000000 */
[----:B------:R-:W-:Y:S05]  /*16a0*/  @P0 BRA `(.L_x_52) ;  /* 0x0000000000040947 */ /* 0x000fea0003800000 */
[----:B------:R-:W-:-:S04]  /*16b0*/  DEPBAR.LE SB0, 0x0 ;  /* 0x000080000000791a */ /* 0x000fc80000000000 */
.L_x_52:
[----:B------:R-:W-:Y:S05]  /*16c0*/  WARPSYNC.ALL ;  /* 0x0000000000007948 */ /* 0x000fea0003800000 */
[----:B------:R-:W-:Y:S01]  /*16d0*/  NOP ;  /* 0x0000000000007918 */ /* 0x000fe20000000000 */
[----:B---3--:R-:W-:Y:S01]  /*16e0*/  BAR.SYNC.DEFER_BLOCKING 0x0 ;  /* 0x0000000000007b1d */ /* 0x008fe20000010000 */
[----:B--2--5:R-:W-:Y:S01]  /*16f0*/  SHF.R.U32.HI R2, RZ, 0x5, R0 ;  /* 0x00000005ff027819 */ /* 0x024fe20000011600 */
[----:B------:R-:W-:Y:S01]  /*1700*/  USHF.L.U32 UR14, UR14, 0x8, URZ ;  /* 0x000000080e0e7899 */ /* 0x000fe200080006ff */
[----:B------:R-:W-:Y:S02]  /*1710*/  ISETP.GE.AND P0, PT, R10, 0x1, PT ;  /* 0x000000010a00780c */ /* 0x000fe40003f06270 */
[----:B------:R-:W-:Y:S01]  /*1720*/  R2UR UR15, R2 ;  /* 0x00000000020f72ca */ /* 0x000fe200000e0000 */
[----:B------:R-:W-:Y:S01]  /*1730*/  VOTEU.ALL UP0, P3 ;  /* 0x0000000000ff7886 */ /* 0x000fe20001800000 */
[----:B------:R-:W-:Y:S01]  /*1740*/  UMOV UR4, 0x1 ;  /* 0x0000000100047882 */ /* 0x000fe20000000000 */
[----:B------:R-:W-:Y:S01]  /*1750*/  VOTEU.ALL UP1, P3 ;  /* 0x0000000000ff7886 */ /* 0x000fe20001820000 */
[----:B------:R-:W-:Y:S02]  /*1760*/  BSSY.RECONVERGENT B4, `(.L_x_53) ;  /* 0x000001a000047945 */ /* 0x000fe40003800200 */
[----:B------:R-:W-:-:S04]  /*1770*/  @!UP0 UIADD3 UR6, UPT, UPT, -UR4, 0x100000, URZ ;  /* 0x0010000004068890 */ /* 0x000fc8000fffe1ff */
[----:B------:R-:W-:Y:S02]  /*1780*/  @!UP0 USHF.L.U32 UR7, UR6, 0xb, URZ ;  /* 0x0000000b06078899 */ /* 0x000fe400080006ff */
[----:B------:R-:W-:Y:S02]  /*1790*/  @!UP0 USHF.L.U32 UR6, UR6, 0x1, URZ ;  /* 0x0000000106068899 */ /* 0x000fe400080006ff */
[----:B------:R-:W-:-:S04]  /*17a0*/  @!UP0 UIADD3 UR4, UPT, UPT, -UR4, 0x100000, URZ ;  /* 0x0010000004048890 */ /* 0x000fc8000fffe1ff */
[----:B------:R-:W-:Y:S02]  /*17b0*/  @!UP0 USHF.L.U32 UR5, UR4, 0xb, URZ ;  /* 0x0000000b04058899 */ /* 0x000fe400080006ff */
[----:B------:R-:W-:Y:S01]  /*17c0*/  @!UP0 USHF.L.U32 UR4, UR4, 0x1, URZ ;  /* 0x0000000104048899 */ /* 0x000fe200080006ff */
[----:B------:R-:W-:Y:S01]  /*17d0*/  VOTEU.ALL UP0, P3 ;  /* 0x0000000000ff7886 */ /* 0x000fe20001800000 */
[----:B------:R-:W2:Y:S04]  /*17e0*/  FENCE.VIEW.ASYNC.S ;  /* 0x00000000000073c6 */ /* 0x000ea80000000000 */
[----:B--2---:R2:W3:Y:S02]  /*17f0*/  @!UP0 SYNCS.EXCH.64 URZ, [UR10+0x28000], UR6 ;  /* 0x028000060aff85b2 */ /* 0x0044e40008000100 */
[----:B--2---:R-:W-:-:S02]  /*1800*/  UIADD3 UR6, UPT, UPT, UR10, 0x28010, URZ ;  /* 0x000280100a067890 */ /* 0x004fc4000fffe0ff */
[----:B------:R-:W-:Y:S02]  /*1810*/  USHF.L.U32 UR7, UR16, 0x6, URZ ;  /* 0x0000000610077899 */ /* 0x000fe400080006ff */
[----:B------:R2:W3:Y:S02]  /*1820*/  @!UP1 SYNCS.EXCH.64 URZ, [UR10+0x28010], UR4 ;  /* 0x028010040aff95b2 */ /* 0x0004e40008000100 */
[----:B---3--:R-:W-:Y:S06]  /*1830*/  BAR.SYNC.DEFER_BLOCKING 0x0 ;  /* 0x0000000000007b1d */ /* 0x008fec0000010000 */
[----:B------:R-:W-:Y:S05]  /*1840*/  @P3 BRA `(.L_x_54) ;  /* 0x00000000002c3947 */ /* 0x000fea0003800000 */
[----:B--2---:R-:W-:Y:S02]  /*1850*/  UMOV UR4, 0x1 ;  /* 0x0000000100047882 */ /* 0x004fe40000000000 */
[----:B------:R-:W-:-:S04]  /*1860*/  UIADD3 UR18, UPT, UPT, -UR4, 0x100000, URZ ;  /* 0x0010000004127890 */ /* 0x000fc8000fffe1ff */
[----:B------:R-:W-:Y:S02]  /*1870*/  USHF.L.U32 UR19, UR18, 0xb, URZ ;  /* 0x0000000b12137899 */ /* 0x000fe400080006ff */
[----:B------:R-:W-:Y:S02]  /*1880*/  USHF.L.U32 UR18, UR18, 0x1, URZ ;  /* 0x0000000112127899 */ /* 0x000fe400080006ff */
[----:B------:R-:W-:-:S04]  /*1890*/  UIADD3 UR4, UPT, UPT, -UR4, 0x100000, URZ ;  /* 0x0010000004047890 */ /* 0x000fc8000fffe1ff */
[----:B------:R-:W-:Y:S02]  /*18a0*/  USHF.L.U32 UR5, UR4, 0xb, URZ ;  /* 0x0000000b04057899 */ /* 0x000fe400080006ff */
[----:B------:R-:W-:Y:S01]  /*18b0*/  USHF.L.U32 UR4, UR4, 0x1, URZ ;  /* 0x0000000104047899 */ /* 0x000fe200080006ff */
[----:B------:R-:W2:Y:S03]  /*18c0*/  FENCE.VIEW.ASYNC.S ;  /* 0x00000000000073c6 */ /* 0x000ea60000000000 */
[----:B--2---:R3:W5:Y:S08]  /*18d0*/  SYNCS.EXCH.64 URZ, [UR10+0x28008], UR18 ;  /* 0x028008120aff75b2 */ /* 0x0047700008000100 */
[----:B------:R3:W2:Y:S02]  /*18e0*/  SYNCS.EXCH.64 URZ, [UR10+0x28018], UR4 ;  /* 0x028018040aff75b2 */ /* 0x0006a40008000100 */
[----:B---3--:R-:W-:Y:S01]  /*18f0*/  NOP ;  /* 0x0000000000007918 */ /* 0x008fe20000000000 */
.L_x_54:
[----:B--2---:R-:W-:Y:S05]  /*1900*/  BSYNC.RECONVERGENT B4 ;  /* 0x0000000000047941 */ /* 0x004fea0003800200 */
.L_x_53:
[----:B------:R-:W-:Y:S05]  /*1910*/  @!P0 BRA `(.L_x_55) ;  /* 0x0000000c00648947 */ /* 0x000fea0003800000 */
[----:B-----5:R-:W-:Y:S01]  /*1920*/  BAR.SYNC.DEFER_BLOCKING 0x0 ;  /* 0x0000000000007b1d */ /* 0x020fe20000010000 */
[----:B------:R-:W-:Y:S01]  /*1930*/  ELECT P1, URZ, PT ;  /* 0x0000000000ff782f */ /* 0x000fe20003820000 */
[----:B------:R-:W-:Y:S01]  /*1940*/  @!P3 IMAD.MOV.U32 R2, RZ, RZ, 0x14000 ;  /* 0x00014000ff02b424 */ /* 0x000fe200078e00ff */
[----:B------:R-:W-:Y:S02]  /*1950*/  ULOP3.LUT UR4, UR15, 0x1, URZ, 0xc0, !UPT ;  /* 0x000000010f047892 */ /* 0x000fe4000f8ec0ff */
[----:B------:R-:W-:Y:S01]  /*1960*/  ISETP.LT.U32.AND P1, PT, R68, 0x40, P1 ;  /* 0x000000404400780c */ /* 0x000fe20000f21070 */
[----:B------:R-:W-:Y:S01]  /*1970*/  UMOV UR23, UR7 ;  /* 0x0000000700177c82 */ /* 0x000fe20008000000 */
[----:B------:R-:W-:Y:S02]  /*1980*/  ULEA UR5, UR4, UR10, 0xd ;  /* 0x0000000a04057291 */ /* 0x000fe4000f8e68ff */
[----:B------:R-:W-:Y:S01]  /*1990*/  USHF.L.U32 UR22, UR4, 0x6, URZ ;  /* 0x0000000604167899 */ /* 0x000fe200080006ff */
[----:B------:R-:W-:Y:S01]  /*19a0*/  ELECT P0, URZ, PT ;  /* 0x0000000000ff782f */ /* 0x000fe20003800000 */
[----:B------:R-:W-:-:S03]  /*19b0*/  ULOP3.LUT UR16, UR15, 0x3, URZ, 0xc0, !UPT ;  /* 0x000000030f107892 */ /* 0x000fc6000f8ec0ff */
[----:B------:R-:W-:Y:S01]  /*19c0*/  ISETP.LT.U32.AND P0, PT, R68, 0x80, P0 ;  /* 0x000000804400780c */ /* 0x000fe20000701070 */
[----:B------:R-:W-:-:S03]  /*19d0*/  ULEA UR24, UR16, UR10, 0xe ;  /* 0x0000000a10187291 */ /* 0x000fc6000f8e70ff */
[----:B------:R-:W-:Y:S01]  /*19e0*/  VOTEU.ANY UP0, P1 ;  /* 0x0000000000ff7886 */ /* 0x000fe20000800100 */
[----:B------:R-:W-:Y:S01]  /*19f0*/  ULEA UR26, UR16, UR14, 0x6 ;  /* 0x0000000e101a7291 */ /* 0x000fe2000f8e30ff */
[----:B------:R2:W-:Y:S03]  /*1a00*/  @!P3 SYNCS.ARRIVE.TRANS64 RZ, [UR10+0x28000], R2 ;  /* 0x02800002ffffb9a7 */ /* 0x0005e6000800000a */
[----:B------:R-:W-:Y:S02]  /*1a10*/  @UP0 UIADD3 UR20, UPT, UPT, UR5, 0x20000, URZ ;  /* 0x0002000005140890 */ /* 0x000fe4000fffe0ff */
[----:B------:R-:W-:Y:S01]  /*1a20*/  @UP0 UIADD3 UR21, UPT, UPT, UR10, 0x28000, URZ ;  /* 0x000280000a150890 */ /* 0x000fe2000fffe0ff */
[----:B------:R-:W-:Y:S01]  /*1a30*/  VOTEU.ANY UP0, P1 ;  /* 0x0000000000ff7886 */ /* 0x000fe20000800100 */
[----:B------:R-:W-:Y:S06]  /*1a40*/  BAR.SYNC.DEFER_BLOCKING 0x0 ;  /* 0x0000000000007b1d */ /* 0x000fec0000010000 */
[----:B------:R-:W-:Y:S01]  /*1a50*/  VOTEU.ANY UP1, P0 ;  /* 0x0000000000ff7886 */ /* 0x000fe20000020100 */
[----:B------:R-:W-:-:S04]  /*1a60*/  VOTEU.ANY UP2, P0 ;  /* 0x0000000000ff7886 */ /* 0x000fc80000040100 */
[----:B------:R-:W-:Y:S01]  /*1a70*/  @UP1 UIADD3 UR25, UPT, UPT, UR10, 0x28000, URZ ;  /* 0x000280000a191890 */ /* 0x000fe2000fffe0ff */
[----:B------:R-:W-:Y:S01]  /*1a80*/  @UP1 UMOV UR27, URZ ;  /* 0x000000ff001b1c82 */ /* 0x000fe20008000000 */
[----:B------:R2:W-:Y:S01]  /*1a90*/  @UP0 UTMALDG.2D [UR20], [UR8] ;  /* 0x00000014080005b4 */ /* 0x0005e20008008000 */
[----:B------:R-:W-:Y:S01]  /*1aa0*/  UISETP.NE.U32.AND UP0, UPT, UR15, URZ, UPT ;  /* 0x000000ff0f00728c */ /* 0x000fe2000bf05070 */
[----:B------:R3:W-:Y:S06]  /*1ab0*/  MEMBAR.ALL.CTA ;  /* 0x0000000000007992 */ /* 0x0007ec0000008000 */
[----:B---3--:R-:W3:Y:S02]  /*1ac0*/  FENCE.VIEW.ASYNC.S ;  /* 0x00000000000073c6 */ /* 0x008ee40000000000 */
[----:B---3--:R-:W-:Y:S06]  /*1ad0*/  BAR.SYNC.DEFER_BLOCKING 0x0 ;  /* 0x0000000000007b1d */ /* 0x008fec0000010000 */
[----:B------:R2:W-:Y:S02]  /*1ae0*/  @UP2 UTMALDG.2D [UR24], [UR34] ;  /* 0x00000018220025b4 */ /* 0x0005e40008008000 */
[----:B------:R-:W-:Y:S06]  /*1af0*/  BAR.SYNC.DEFER_BLOCKING 0x0 ;  /* 0x0000000000007b1d */ /* 0x000fec0000010000 */
[----:B------:R-:W3:Y:S02]  /*1b00*/  SYNCS.PHASECHK.TRANS64.TRYWAIT P0, [UR10+0x28000], RZ ;  /* 0x028000ffff0075a7 */ /* 0x000ee4000800110a */
[----:B--23--:R-:W-:Y:S05]  /*1b10*/  @!P0 BRA `(.L_x_56) ;  /* 0x0000001000fc8947 */ /* 0x00cfea0003800000 */
.L_x_70:
[----:B------:R-:W-:Y:S05]  /*1b20*/  BRA.U UP0, `(.L_x_57) ;  /* 0x0000000100cc7547 */ /* 0x000fea000b800000 */
[----:B------:R-:W-:Y:S02]  /*1b30*/  USHF.R.U32.HI UR18, URZ, 0x4, UR10 ;  /* 0x00000004ff127899 */ /* 0x000fe4000801160a */
[----:B------:R-:W-:Y:S02]  /*1b40*/  UIADD3 UR16, UPT, UPT, UR10, 0x20000, URZ ;  /* 0x000200000a107890 */ /* 0x000fe4000fffe0ff */
[----:B------:R-:W-:Y:S02]  /*1b50*/  USGXT.U32 UR18, UR18, 0xe ;  /* 0x0000000e1212789a */ /* 0x000fe40008000000 */
[----:B------:R-:W-:Y:S02]  /*1b60*/  USHF.R.U32.HI UR16, URZ, 0x4, UR16 ;  /* 0x00000004ff107899 */ /* 0x000fe40008011610 */
[----:B------:R-:W-:Y:S02]  /*1b70*/  UIADD3 UR26, UP0, UPT, UR18, 0x4000080, URZ ;  /* 0x04000080121a7890 */ /* 0x000fe4000ff1e0ff */
[----:B------:R-:W-:Y:S01]  /*1b80*/  USGXT.U32 UR16, UR16, 0xe ;  /* 0x0000000e1010789a */ /* 0x000fe20008000000 */
[----:B------:R-:W-:Y:S01]  /*1b90*/  UMOV UR5, URZ ;  /* 0x000000ff00057c82 */ /* 0x000fe20008000000 */
[----:B------:R-:W-:Y:S01]  /*1ba0*/  UMOV UR4, URZ ;  /* 0x000000ff00047c82 */ /* 0x000fe20008000000 */
[----:B------:R-:W-:-:S02]  /*1bb0*/  UIADD3.X UR27, UPT, UPT, UR5, 0x40004040, URZ, UP0, !UPT ;  /* 0x40004040051b7890 */ /* 0x000fc400087fe4ff */
[----:B------:R-:W-:Y:S02]  /*1bc0*/  UIADD3 UR54, UP0, UPT, UR16, 0x2, URZ ;  /* 0x0000000210367890 */ /* 0x000fe4000ff1e0ff */
[----:B------:R-:W-:Y:S02]  /*1bd0*/  ULOP3.LUT UR18, UR18, 0x4000000, URZ, 0xfc, !UPT ;  /* 0x0400000012127892 */ /* 0x000fe4000f8efcff */
[----:B------:R-:W-:Y:S02]  /*1be0*/  UIADD3.X UR55, UPT, UPT, UR4, 0x40004040, URZ, UP0, !UPT ;  /* 0x4000404004377890 */ /* 0x000fe400087fe4ff */
[----:B------:R-:W-:Y:S02]  /*1bf0*/  UIADD3.64 UR30, UPT, UPT, UR26, 0x80, URZ ;  /* 0x000000801a1e7897 */ /* 0x000fe4000fffe0ff */
[----:B------:R-:W-:Y:S02]  /*1c00*/  UIADD3.64 UR4, UPT, UPT, UR54, 0x2, URZ ;  /* 0x0000000236047897 */ /* 0x000fe4000fffe0ff */
[----:B------:R-:W-:-:S02]  /*1c10*/  UIADD3.64 UR36, UPT, UPT, UR26, 0x100, URZ ;  /* 0x000001001a247897 */ /* 0x000fc4000fffe0ff */
[----:B------:R-:W-:Y:S02]  /*1c20*/  UIADD3.64 UR32, UPT, UPT, UR54, 0x4, URZ ;  /* 0x0000000436207897 */ /* 0x000fe4000fffe0ff */
[----:B------:R-:W-:Y:S02]  /*1c30*/  UIADD3.64 UR40, UPT, UPT, UR26, 0x180, URZ ;  /* 0x000001801a287897 */ /* 0x000fe4000fffe0ff */
[----:B------:R-:W-:Y:S02]  /*1c40*/  UIADD3.64 UR38, UPT, UPT, UR54, 0x1fe, URZ ;  /* 0x000001fe36267897 */ /* 0x000fe4000fffe0ff */
[----:B------:R-:W-:Y:S02]  /*1c50*/  UIADD3.64 UR44, UPT, UPT, UR26, 0x200, URZ ;  /* 0x000002001a2c7897 */ /* 0x000fe4000fffe0ff */
[----:B------:R-:W-:Y:S02]  /*1c60*/  UIADD3.64 UR42, UPT, UPT, UR54, 0x200, URZ ;  /* 0x00000200362a7897 */ /* 0x000fe4000fffe0ff */
[----:B------:R-:W-:-:S02]  /*1c70*/  UIADD3.64 UR48, UPT, UPT, UR26, 0x280, URZ ;  /* 0x000002801a307897 */ /* 0x000fc4000fffe0ff */
[----:B------:R-:W-:Y:S01]  /*1c80*/  UIADD3.64 UR46, UPT, UPT, UR54, 0x202, URZ ;  /* 0x00000202362e7897 */ /* 0x000fe2000fffe0ff */
[----:B------:R-:W-:Y:S01]  /*1c90*/  UMOV UR20, 0x0 ;  /* 0x0000000000147882 */ /* 0x000fe20000000000 */
[----:B------:R-:W-:Y:S01]  /*1ca0*/  UMOV UR21, 0x4410010 ;  /* 0x0441001000157882 */ /* 0x000fe20000000000 */
[----:B------:R-:W-:Y:S01]  /*1cb0*/  UIADD3.64 UR52, UPT, UPT, UR26, 0x300, URZ ;  /* 0x000003001a347897 */ /* 0x000fe2000fffe0ff */
[----:B------:R-:W-:Y:S01]  /*1cc0*/  UMOV UR17, 0x40004040 ;  /* 0x4000404000117882 */ /* 0x000fe20000000000 */
[----:B------:R-:W-:Y:S01]  /*1cd0*/  UIADD3.64 UR50, UPT, UPT, UR54, 0x204, URZ ;  /* 0x0000020436327897 */ /* 0x000fe2000fffe0ff */
[----:B------:R-:W-:Y:S01]  /*1ce0*/  UMOV UR19, 0x40004040 ;  /* 0x4000404000137882 */ /* 0x000fe20000000000 */
[----:B------:R-:W-:Y:S01]  /*1cf0*/  UMOV UR22, 0x0 ;  /* 0x0000000000167882 */ /* 0x000fe20000000000 */
[----:B------:R-:W-:Y:S01]  /*1d00*/  UMOV UR23, 0x4410010 ;  /* 0x0441001000177882 */ /* 0x000fe20000000000 */
[----:B------:R-:W-:Y:S01]  /*1d10*/  UMOV UR24, 0x0 ;  /* 0x0000000000187882 */ /* 0x000fe20000000000 */
[----:B------:R-:W-:Y:S01]  /*1d20*/  UMOV UR25, 0x4410010 ;  /* 0x0441001000197882 */ /* 0x000fe20000000000 */
[----:B------:R2:W-:Y:S01]  /*1d30*/  UTCHMMA gdesc[UR16], gdesc[UR18], tmem[UR11], tmem[UR20], idesc[UR21], !UPT ;  /* 0x00ff1412100075ea */ /* 0x0005e2000f80000b */
[----:B------:R-:W-:Y:S01]  /*1d40*/  UMOV UR28, 0x0 ;  /* 0x00000000001c7882 */ /* 0x000fe20000000000 */
[----:B------:R-:W-:Y:S01]  /*1d50*/  UMOV UR29, 0x4410010 ;  /* 0x04410010001d7882 */ /* 0x000fe20000000000 */
[----:B------:R2:W-:Y:S01]  /*1d60*/  UTCHMMA gdesc[UR54], gdesc[UR26], tmem[UR11], tmem[UR22], idesc[UR23], UPT ;  /* 0x00ff161a360075ea */ /* 0x0005e2000b80000b */
        /* <DEDUP_REMOVED lines=12> */
[----:B------:R2:W-:Y:S01]  /*1e30*/  UTCHMMA gdesc[UR46], gdesc[UR48], tmem[UR11], tmem[UR60], idesc[UR61], UPT ;  /* 0x00ff3c302e0075ea */ /* 0x0005e2000b80000b */
[----:B------:R2:W-:Y:S01]  /*1e40*/  UTCHMMA gdesc[UR50], gdesc[UR52], tmem[UR11], tmem[UR62], idesc[UR63], UPT ;  /* 0x00ff3e34320075ea */ /* 0x0005e2000b80000b */
[----:B------:R-:W-:Y:S01]  /*1e50*/  NOP ;  /* 0x0000000000007918 */ /* 0x000fe20000000000 */
.L_x_57:
[----:B------:R-:W-:Y:S01]  /*1e60*/  ELECT P0, URZ, PT ;  /* 0x0000000000ff782f */ /* 0x000fe20003800000 */
[----:B--2---:R-:W-:Y:S01]  /*1e70*/  UMOV UR4, UR6 ;  /* 0x0000000600047c82 */ /* 0x004fe20008000000 */
[----:B------:R-:W-:Y:S02]  /*1e80*/  UMOV UR5, URZ ;  /* 0x000000ff00057c82 */ /* 0x000fe40008000000 */
[----:B------:R-:W-:-:S13]  /*1e90*/  ISETP.LT.U32.AND P0, PT, R68, 0x20, P0 ;  /* 0x000000204400780c */ /* 0x000fda0000701070 */
[----:B------:R-:W-:Y:S01]  /*1ea0*/  VOTEU.ANY UP0, P0 ;  /* 0x0000000000ff7886 */ /* 0x000fe20000000100 */
[----:B------:R-:W-:Y:S01]  /*1eb0*/  VOTEU.ANY UP1, P0 ;  /* 0x0000000000ff7886 */ /* 0x000fe20000020100 */
[----:B------:R-:W-:-:S03]  /*1ec0*/  ISETP.GE.U32.AND P0, PT, R10, 0x81, PT ;  /* 0x000000810a00780c */ /* 0x000fc60003f06070 */
[----:B------:R-:W-:Y:S02]  /*1ed0*/  @UP0 UMOV UR4, UR4 ;  /* 0x0000000400040c82 */ /* 0x000fe40008000000 */
[----:B------:R2:W-:Y:S01]  /*1ee0*/  @UP1 UTCBAR [UR4], URZ ;  /* 0x000000ff040013e9 */ /* 0x0005e200080000ff */
[----:B------:R-:W-:Y:S06]  /*1ef0*/  BAR.SYNC.DEFER_BLOCKING 0x0 ;  /* 0x0000000000007b1d */ /* 0x000fec0000010000 */
[----:B------:R-:W3:Y:S02]  /*1f00*/  SYNCS.PHASECHK.TRANS64.TRYWAIT P1, [UR10+0x28010], RZ ;  /* 0x028010ffff0075a7 */ /* 0x000ee4000802110a */
[----:B--23--:R-:W-:Y:S05]  /*1f10*/  @!P1 BRA `(.L_x_58) ;  /* 0x0000001000089947 */ /* 0x00cfea0003800000 */
.L_x_71:
[----:B------:R-:W-:Y:S01]  /*1f20*/  IMAD.MOV.U32 R2, RZ, RZ, RZ ;  /* 0x000000ffff027224 */ /* 0x000fe200078e00ff */
[----:B------:R-:W-:Y:S06]  /*1f30*/  @!P0 BRA `(.L_x_55) ;  /* 0x0000000400dc8947 */ /* 0x000fec0003800000 */
[----:B------:R-:W2:Y:S01]  /*1f40*/  LDCU UR36, c[0x0][0x3a0] ;  /* 0x00007400ff2477ac */ /* 0x000ea20008000800 */
[----:B------:R-:W-:Y:S01]  /*1f50*/  UMOV UR16, 0x1 ;  /* 0x0000000100107882 */ /* 0x000fe20000000000 */
[----:B------:R-:W-:-:S05]  /*1f60*/  UMOV UR31, 0x80 ;  /* 0x00000080001f7882 */ /* 0x000fca0000000000 */
.L_x_62:
[----:B------:R-:W-:Y:S01]  /*1f70*/  BAR.SYNC.DEFER_BLOCKING 0x0 ;  /* 0x0000000000007b1d */ /* 0x000fe20000010000 */
[----:B------:R-:W-:Y:S01]  /*1f80*/  ULEA UR37, UR16, UR10, 0x3 ;  /* 0x0000000a10257291 */ /* 0x000fe2000f8e18ff */
[----:B------:R-:W-:Y:S01]  /*1f90*/  @!P3 IMAD.MOV.U32 R3, RZ, RZ, 0x14000 ;  /* 0x00014000ff03b424 */ /* 0x000fe200078e00ff */
[----:B------:R-:W-:Y:S01]  /*1fa0*/  ELECT P1, URZ, PT ;  /* 0x0000000000ff782f */ /* 0x000fe20003820000 */
[----:B------:R-:W-:-:S03]  /*1fb0*/  ULEA UR4, UR16, UR10, 0xe ;  /* 0x0000000a10047291 */ /* 0x000fc6000f8e70ff */
[----:B------:R-:W-:Y:S01]  /*1fc0*/  ISETP.LT.U32.AND P1, PT, R68, 0x40, P1 ;  /* 0x000000404400780c */ /* 0x000fe20000f21070 */
[----:B------:R-:W-:Y:S02]  /*1fd0*/  ULOP3.LUT UR5, UR15, 0x1, URZ, 0xc0, !UPT ;  /* 0x000000010f057892 */ /* 0x000fe4000f8ec0ff */
[----:B------:R-:W-:Y:S02]  /*1fe0*/  UIADD3 UR17, UPT, UPT, UR4, 0x20000, URZ ;  /* 0x0002000004117890 */ /* 0x000fe4000fffe0ff */
[----:B------:R-:W-:Y:S02]  /*1ff0*/  ULEA UR6, UR5, UR31, 0x6 ;  /* 0x0000001f05067291 */ /* 0x000fe4000f8e30ff */
[----:B------:R-:W-:Y:S01]  /*2000*/  ULEA UR4, UR5, UR17, 0xd ;  /* 0x0000001105047291 */ /* 0x000fe2000f8e68ff */
[----:B------:R-:W-:Y:S01]  /*2010*/  ELECT P0, URZ, PT ;  /* 0x0000000000ff782f */ /* 0x000fe20003800000 */
[----:B------:R-:W-:-:S04]  /*2020*/  ULEA UR18, UR16, UR10, 0x10 ;  /* 0x0000000a10127291 */ /* 0x000fc8000f8e80ff */
[----:B------:R-:W-:Y:S01]  /*2030*/  VOTEU.ANY UP0, P1 ;  /* 0x0000000000ff7886 */ /* 0x000fe20000800100 */
[----:B------:R-:W-:Y:S01]  /*2040*/  ISETP.LT.U32.AND P0, PT, R68, 0x80, P0 ;  /* 0x000000804400780c */ /* 0x000fe20000701070 */
[----:B------:R-:W-:Y:S01]  /*2050*/  ULOP3.LUT UR30, UR15, 0x3, URZ, 0xc0, !UPT ;  /* 0x000000030f1e7892 */ /* 0x000fe2000f8ec0ff */
[----:B------:R3:W-:Y:S02]  /*2060*/  @!P3 SYNCS.ARRIVE.TRANS64 RZ, [UR37+0x28000], R3 ;  /* 0x02800003ffffb9a7 */ /* 0x0007e40008000025 */
[----:B------:R-:W-:Y:S01]  /*2070*/  @UP0 UIADD3 UR5, UPT, UPT, UR37, 0x28000, URZ ;  /* 0x0002800025050890 */ /* 0x000fe2000fffe0ff */
[----:B------:R-:W-:Y:S01]  /*2080*/  VOTEU.ANY UP0, P1 ;  /* 0x0000000000ff7886 */ /* 0x000fe20000800100 */
[----:B------:R-:W-:Y:S01]  /*2090*/  BAR.SYNC.DEFER_BLOCKING 0x0 ;  /* 0x0000000000007b1d */ /* 0x000fe20000010000 */
[----:B------:R-:W-:Y:S02]  /*20a0*/  ULEA UR28, UR30, UR18, 0xe ;  /* 0x000000121e1c7291 */ /* 0x000fe4000f8e70ff */
[----:B------:R-:W-:Y:S01]  /*20b0*/  ULEA UR30, UR30, UR14, 0x6 ;  /* 0x0000000e1e1e7291 */ /* 0x000fe2000f8e30ff */
[----:B---3--:R-:W-:-:S03]  /*20c0*/  IMAD.U32 R3, R2, -0x80000000, RZ ;  /* 0x8000000002037824 */ /* 0x008fc600078e00ff */
[----:B------:R-:W-:-:S05]  /*20d0*/  VOTEU.ANY UP1, P0 ;  /* 0x0000000000ff7886 */ /* 0x000fca0000020100 */
[----:B------:R-:W-:Y:S01]  /*20e0*/  @UP1 UIADD3 UR29, UPT, UPT, UR37, 0x28000, URZ ;  /* 0x00028000251d1890 */ /* 0x000fe2000fffe0ff */
[----:B------:R-:W-:Y:S01]  /*20f0*/  VOTEU.ANY UP1, P0 ;  /* 0x0000000000ff7886 */ /* 0x000fe20000020100 */
[----:B------:R3:W-:Y:S01]  /*2100*/  @UP0 UTMALDG.2D [UR4], [UR8] ;  /* 0x00000004080005b4 */ /* 0x0007e20008008000 */
[----:B------:R-:W-:Y:S01]  /*2110*/  UISETP.NE.U32.AND UP0, UPT, UR15, URZ, UPT ;  /* 0x000000ff0f00728c */ /* 0x000fe2000bf05070 */
[----:B------:R5:W-:Y:S06]  /*2120*/  MEMBAR.ALL.CTA ;  /* 0x0000000000007992 */ /* 0x000bec0000008000 */
[----:B-----5:R-:W5:Y:S02]  /*2130*/  FENCE.VIEW.ASYNC.S ;  /* 0x00000000000073c6 */ /* 0x020f640000000000 */
[----:B-----5:R-:W-:Y:S06]  /*2140*/  BAR.SYNC.DEFER_BLOCKING 0x0 ;  /* 0x0000000000007b1d */ /* 0x020fec0000010000 */
[----:B------:R3:W-:Y:S02]  /*2150*/  @UP1 UTMALDG.2D [UR28], [UR34] ;  /* 0x0000001c220015b4 */ /* 0x0007e40008008000 */
[----:B------:R-:W-:Y:S06]  /*2160*/  BAR.SYNC.DEFER_BLOCKING 0x0 ;  /* 0x0000000000007b1d */ /* 0x000fec0000010000 */
[----:B------:R-:W5:Y:S02]  /*2170*/  SYNCS.PHASECHK.TRANS64.TRYWAIT P0, [UR37+0x28000], R3 ;  /* 0x02800003ff0075a7 */ /* 0x000f640008001125 */
[----:B---3-5:R-:W-:Y:S05]  /*2180*/  @!P0 BRA `(.L_x_59) ;  /* 0x0000000c00788947 */ /* 0x028fea0003800000 */
.L_x_72:
[----:B------:R-:W-:Y:S05]  /*2190*/  BRA.U UP0, `(.L_x_60) ;  /* 0x0000000100f87547 */ /* 0x000fea000b800000 */
[----:B------:R-:W-:Y:S02]  /*21a0*/  USHF.R.U32.HI UR17, URZ, 0x4, UR17 ;  /* 0x00000004ff117899 */ /* 0x000fe40008011611 */
[----:B------:R-:W-:Y:S02]  /*21b0*/  USHF.R.U32.HI UR6, URZ, 0x4, UR18 ;  /* 0x00000004ff067899 */ /* 0x000fe40008011612 */
[----:B------:R-:W-:Y:S02]  /*21c0*/  USGXT.U32 UR22, UR17, 0xe ;  /* 0x0000000e1116789a */ /* 0x000fe40008000000 */
[----:B------:R-:W-:Y:S02]  /*21d0*/  USGXT.U32 UR6, UR6, 0xe ;  /* 0x0000000e0606789a */ /* 0x000fe40008000000 */
[----:B------:R-:W-:Y:S02]  /*21e0*/  UIADD3 UR26, UP0, UPT, UR22, 0x2, URZ ;  /* 0x00000002161a7890 */ /* 0x000fe4000ff1e0ff */
[----:B------:R-:W-:Y:S01]  /*21f0*/  UIADD3 UR24, UP1, UPT, UR6, 0x4000080, URZ ;  /* 0x0400008006187890 */ /* 0x000fe2000ff3e0ff */
[----:B------:R-:W-:Y:S01]  /*2200*/  UMOV UR4, URZ ;  /* 0x000000ff00047c82 */ /* 0x000fe20008000000 */
[----:B------:R-:W-:Y:S01]  /*2210*/  UMOV UR5, URZ ;  /* 0x000000ff00057c82 */ /* 0x000fe20008000000 */
[----:B------:R-:W-:-:S02]  /*2220*/  UIADD3.X UR27, UPT, UPT, UR4, 0x40004040, URZ, UP0, !UPT ;  /* 0x40004040041b7890 */ /* 0x000fc400087fe4ff */
[----:B------:R-:W-:Y:S02]  /*2230*/  UIADD3 UR50, UP3, UPT, UR26, 0x2, URZ ;  /* 0x000000021a327890 */ /* 0x000fe4000ff7e0ff */
[----:B------:R-:W-:Y:S02]  /*2240*/  UIADD3.X UR25, UPT, UPT, UR5, 0x40004040, URZ, UP1, !UPT ;  /* 0x4000404005197890 */ /* 0x000fe40008ffe4ff */
[----:B------:R-:W-:Y:S02]  /*2250*/  UIADD3 UR52, UP2, UPT, UR24, 0x80, URZ ;  /* 0x0000008018347890 */ /* 0x000fe4000ff5e0ff */
[----:B------:R-:W-:Y:S02]  /*2260*/  UIADD3 UR54, UP6, UPT, UR26, 0x4, URZ ;  /* 0x000000041a367890 */ /* 0x000fe4000ffde0ff */
[----:B------:R-:W-:Y:S02]  /*2270*/  UIADD3 UR56, UP5, UPT, UR24, 0x100, URZ ;  /* 0x0000010018387890 */ /* 0x000fe4000ffbe0ff */
[----:B------:R-:W-:-:S02]  /*2280*/  UIADD3 UR58, UP1, UPT, UR26, 0x1fe, URZ ;  /* 0x000001fe1a3a7890 */ /* 0x000fc4000ff3e0ff */
[----:B------:R-:W-:Y:S02]  /*2290*/  ULOP3.LUT UR4, UR6, 0x4000000, URZ, 0xfc, !UPT ;  /* 0x0400000006047892 */ /* 0x000fe4000f8efcff */
[----:B------:R-:W-:Y:S02]  /*22a0*/  UIADD3 UR60, UP0, UPT, UR24, 0x180, URZ ;  /* 0x00000180183c7890 */ /* 0x000fe4000ff1e0ff */
[----:B------:R-:W-:Y:S02]  /*22b0*/  UIADD3.X UR51, UPT, UPT, UR27, URZ, URZ, UP3, !UPT ;  /* 0x000000ff1b337290 */ /* 0x000fe40009ffe4ff */
[----:B------:R-:W-:Y:S02]  /*22c0*/  UIADD3 UR62, UP4, UPT, UR26, 0x200, URZ ;  /* 0x000002001a3e7890 */ /* 0x000fe4000ff9e0ff */
[----:B------:R-:W-:Y:S02]  /*22d0*/  UIADD3 UR64, UP3, UPT, UR24, 0x200, URZ ;  /* 0x0000020018407890 */ /* 0x000fe4000ff7e0ff */
[----:B------:R-:W-:-:S02]  /*22e0*/  UIADD3.X UR53, UPT, UPT, UR25, URZ, URZ, UP2, !UPT ;  /* 0x000000ff19357290 */ /* 0x000fc400097fe4ff */
[----:B------:R-:W-:Y:S02]  /*22f0*/  UIADD3.X UR55, UPT, UPT, UR27, URZ, URZ, UP6, !UPT ;  /* 0x000000ff1b377290 */ /* 0x000fe4000b7fe4ff */
[----:B------:R-:W-:Y:S02]  /*2300*/  UIADD3 UR66, UP2, UPT, UR26, 0x202, URZ ;  /* 0x000002021a427890 */ /* 0x000fe4000ff5e0ff */
[----:B------:R-:W-:Y:S02]  /*2310*/  UIADD3 UR68, UP6, UPT, UR24, 0x280, URZ ;  /* 0x0000028018447890 */ /* 0x000fe4000ffde0ff */
[----:B------:R-:W-:Y:S02]  /*2320*/  UIADD3.X UR57, UPT, UPT, UR25, URZ, URZ, UP5, !UPT ;  /* 0x000000ff19397290 */ /* 0x000fe4000affe4ff */
[----:B------:R-:W-:Y:S02]  /*2330*/  UIADD3.X UR59, UPT, UPT, UR27, URZ, URZ, UP1, !UPT ;  /* 0x000000ff1b3b7290 */ /* 0x000fe40008ffe4ff */
[----:B------:R-:W-:-:S02]  /*2340*/  UIADD3 UR28, UP5, UPT, UR26, 0x204, URZ ;  /* 0x000002041a1c7890 */ /* 0x000fc4000ffbe0ff */
[----:B------:R-:W-:Y:S02]  /*2350*/  UIADD3 UR32, UP1, UPT, UR24, 0x300, URZ ;  /* 0x0000030018207890 */ /* 0x000fe4000ff3e0ff */
[----:B------:R-:W-:Y:S02]  /*2360*/  UIADD3.X UR61, UPT, UPT, UR25, URZ, URZ, UP0, !UPT ;  /* 0x000000ff193d7290 */ /* 0x000fe400087fe4ff */
[----:B------:R-:W-:Y:S02]  /*2370*/  UIADD3.X UR63, UPT, UPT, UR27, URZ, URZ, UP4, !UPT ;  /* 0x000000ff1b3f7290 */ /* 0x000fe4000a7fe4ff */
[----:B------:R-:W-:Y:S02]  /*2380*/  UIADD3.X UR65, UPT, UPT, UR25, URZ, URZ, UP3, !UPT ;  /* 0x000000ff19417290 */ /* 0x000fe40009ffe4ff */
[----:B------:R-:W-:Y:S02]  /*2390*/  UIADD3.X UR67, UPT, UPT, UR27, URZ, URZ, UP2, !UPT ;  /* 0x000000ff1b437290 */ /* 0x000fe400097fe4ff */
[----:B------:R-:W-:Y:S01]  /*23a0*/  UIADD3.X UR69, UPT, UPT, UR25, URZ, URZ, UP6, !UPT ;  /* 0x000000ff19457290 */ /* 0x000fe2000b7fe4ff */
[----:B------:R-:W-:Y:S01]  /*23b0*/  UMOV UR20, 0x0 ;  /* 0x0000000000147882 */ /* 0x000fe20000000000 */
[----:B------:R-:W-:Y:S01]  /*23c0*/  UMOV UR21, 0x4410010 ;  /* 0x0441001000157882 */ /* 0x000fe20000000000 */
[----:B------:R-:W-:Y:S01]  /*23d0*/  UMOV UR23, 0x40004040 ;  /* 0x4000404000177882 */ /* 0x000fe20000000000 */
[----:B------:R-:W-:Y:S01]  /*23e0*/  UMOV UR5, 0x40004040 ;  /* 0x4000404000057882 */ /* 0x000fe20000000000 */
[----:B------:R-:W-:Y:S01]  /*23f0*/  UIADD3.X UR29, UPT, UPT, UR27, URZ, URZ, UP5, !UPT ;  /* 0x000000ff1b1d7290 */ /* 0x000fe2000affe4ff */
[----:B------:R3:W-:Y:S01]  /*2400*/  UTCHMMA gdesc[UR22], gdesc[UR4], tmem[UR11], tmem[UR20], idesc[UR21], UPT ;  /* 0x00ff1404160075ea */ /* 0x0007e2000b80000b */
[----:B------:R-:W-:Y:S01]  /*2410*/  UIADD3.X UR33, UPT, UPT, UR25, URZ, URZ, UP1, !UPT ;  /* 0x000000ff19217290 */ /* 0x000fe20008ffe4ff */
[----:B------:R-:W-:Y:S01]  /*2420*/  UMOV UR18, 0x0 ;  /* 0x0000000000127882 */ /* 0x000fe20000000000 */
[----:B------:R-:W-:Y:S01]  /*2430*/  UMOV UR19, 0x4410010 ;  /* 0x0441001000137882 */ /* 0x000fe20000000000 */
[----:B------:R-:W-:Y:S01]  /*2440*/  UMOV UR44, 0x0 ;  /* 0x00000000002c7882 */ /* 0x000fe20000000000 */
[----:B------:R-:W-:Y:S01]  /*2450*/  UMOV UR45, 0x4410010 ;  /* 0x04410010002d7882 */ /* 0x000fe20000000000 */
        /* <DEDUP_REMOVED lines=18> */
.L_x_60:
[----:B------:R-:W-:Y:S01]  /*2580*/  ELECT P0, URZ, PT ;  /* 0x0000000000ff782f */ /* 0x000fe20003800000 */
[----:B---3--:R-:W-:-:S03]  /*2590*/  UIADD3 UR4, UPT, UPT, UR37, 0x28010, URZ ;  /* 0x0002801025047890 */ /* 0x008fc6000fffe0ff */
[----:B------:R-:W-:Y:S01]  /*25a0*/  ISETP.LT.U32.AND P0, PT, R68, 0x20, P0 ;  /* 0x000000204400780c */ /* 0x000fe20000701070 */
[----:B------:R-:W-:-:S12]  /*25b0*/  UMOV UR5, URZ ;  /* 0x000000ff00057c82 */ /* 0x000fd80008000000 */
[----:B------:R-:W-:Y:S01]  /*25c0*/  VOTEU.ANY UP0, P0 ;  /* 0x0000000000ff7886 */ /* 0x000fe20000000100 */
[----:B------:R-:W-:-:S04]  /*25d0*/  VOTEU.ANY UP1, P0 ;  /* 0x0000000000ff7886 */ /* 0x000fc80000020100 */
[----:B------:R-:W-:Y:S02]  /*25e0*/  @UP0 UMOV UR4, UR4 ;  /* 0x0000000400040c82 */ /* 0x000fe40008000000 */
[----:B------:R3:W-:Y:S01]  /*25f0*/  @UP1 UTCBAR [UR4], URZ ;  /* 0x000000ff040013e9 */ /* 0x0007e200080000ff */
[----:B------:R-:W-:Y:S06]  /*2600*/  BAR.SYNC.DEFER_BLOCKING 0x0 ;  /* 0x0000000000007b1d */ /* 0x000fec0000010000 */
[----:B------:R-:W5:Y:S02]  /*2610*/  SYNCS.PHASECHK.TRANS64.TRYWAIT P0, [UR37+0x28010], R3 ;  /* 0x02801003ff0075a7 */ /* 0x000f640008001125 */
[----:B---3-5:R-:W-:Y:S05]  /*2620*/  @!P0 BRA `(.L_x_61) ;  /* 0x00000008005c8947 */ /* 0x028fea0003800000 */
.L_x_73:
[----:B------:R-:W-:Y:S02]  /*2630*/  UIADD3 UR16, UPT, UPT, UR16, 0x1, URZ ;  /* 0x0000000110107890 */ /* 0x000fe4000fffe0ff */
[----:B------:R-:W-:Y:S02]  /*2640*/  UIADD3 UR31, UPT, UPT, UR31, 0x80, URZ ;  /* 0x000000801f1f7890 */ /* 0x000fe4000fffe0ff */
[----:B------:R-:W-:-:S04]  /*2650*/  UISETP.NE.U32.AND UP0, UPT, UR16, 0x2, UPT ;  /* 0x000000021000788c */ /* 0x000fc8000bf05070 */
[----:B------:R-:W-:Y:S02]  /*2660*/  USEL UR16, UR16, URZ, UP0 ;  /* 0x000000ff10107287 */ /* 0x000fe40008000000 */
[----:B------:R-:W-:Y:S02]  /*2670*/  USEL UR4, URZ, 0x1, UP0 ;  /* 0x00000001ff047887 */ /* 0x000fe40008000000 */
[----:B--2---:R-:W-:-:S04]  /*2680*/  UISETP.GE.AND UP0, UPT, UR31, UR36, UPT ;  /* 0x000000241f00728c */ /* 0x004fc8000bf06270 */
[----:B------:R-:W-:-:S05]  /*2690*/  LOP3.LUT R2, R2, UR4, RZ, 0x3c, !PT ;  /* 0x0000000402027c12 */ /* 0x000fca000f8e3cff */
[----:B------:R-:W-:Y:S05]  /*26a0*/  BRA.U !UP0, `(.L_x_62) ;  /* 0xfffffff908307547 */ /* 0x000fea000b83ffff */
.L_x_55:
[----:B-----5:R-:W-:Y:S06]  /*26b0*/  BAR.SYNC.DEFER_BLOCKING 0x0 ;  /* 0x0000000000007b1d */ /* 0x020fec0000010000 */
[----:B------:R-:W-:Y:S04]  /*26c0*/  BSSY.RECONVERGENT B4, `(.L_x_63) ;  /* 0x0000004000047945 */ /* 0x000fe80003800200 */
[----:B------:R-:W-:Y:S05]  /*26d0*/  @P3 BRA `(.L_x_64) ;  /* 0x0000000000083947 */ /* 0x000fea0003800000 */
[----:B------:R-:W2:Y:S02]  /*26e0*/  SYNCS.CCTL.IV [UR10+0x28000] ;  /* 0x02800000ff0079b1 */ /* 0x000ea4000800000a */
[----:B--2---:R-:W2:Y:S02]  /*26f0*/  SYNCS.CCTL.IV [UR10+0x28010] ;  /* 0x02801000ff0079b1 */ /* 0x004ea4000800000a */
.L_x_64:
[----:B------:R-:W-:Y:S05]  /*2700*/  BSYNC.RECONVERGENT B4 ;  /* 0x0000000000047941 */ /* 0x000fea0003800200 */
.L_x_63:
[----:B--2---:R-:W-:Y:S06]  /*2710*/  BAR.SYNC.DEFER_BLOCKING 0x0 ;  /* 0x0000000000007b1d */ /* 0x004fec0000010000 */
[----:B------:R-:W-:Y:S04]  /*2720*/  BSSY.RECONVERGENT B4, `(.L_x_65) ;  /* 0x0000004000047945 */ /* 0x000fe80003800200 */
[----:B------:R-:W-:Y:S05]  /*2730*/  @P3 BRA `(.L_x_66) ;  /* 0x0000000000083947 */ /* 0x000fea0003800000 */
[----:B------:R-:W2:Y:S02]  /*2740*/  SYNCS.CCTL.IV [UR10+0x28008] ;  /* 0x02800800ff0079b1 */ /* 0x000ea4000800000a */
[----:B--2---:R-:W2:Y:S02]  /*2750*/  SYNCS.CCTL.IV [UR10+0x28018] ;  /* 0x02801800ff0079b1 */ /* 0x004ea4000800000a */
.L_x_66:
[----:B------:R-:W-:Y:S05]  /*2760*/  BSYNC.RECONVERGENT B4 ;  /* 0x0000000000047941 */ /* 0x000fea0003800200 */
.L_x_65:
[----:B------:R-:W-:Y:S01]  /*2770*/  ULOP3.LUT UR5, UR15, 0x3, URZ, 0xc0, !UPT ;  /* 0x000000030f057892 */ /* 0x000fe2000f8ec0ff */
[C---:B------:R-:W-:Y:S01]  /*2780*/  IMAD.SHL.U32 R4, R0.reuse, 0x80, RZ ;  /* 0x0000008000047824 */ /* 0x040fe200078e00ff */
[----:B------:R-:W-:Y:S01]  /*2790*/  USHF.L.U32 UR15, UR15, 0x5, URZ ;  /* 0x000000050f0f7899 */ /* 0x000fe200080006ff */
[C---:B------:R-:W-:Y:S01]  /*27a0*/  IMAD.SHL.U32 R2, R0.reuse, 0x40, RZ ;  /* 0x0000004000027824 */ /* 0x040fe200078e00ff */
[----:B------:R-:W-:Y:S01]  /*27b0*/  ULEA UR4, UR5, UR11, 0x15 ;  /* 0x0000000b05047291 */ /* 0x000fe2000f8ea8ff */
[C---:B------:R-:W-:Y:S01]  /*27c0*/  IMAD.SHL.U32 R3, R0.reuse, 0x10, RZ ;  /* 0x0000001000037824 */ /* 0x040fe200078e00ff */
[----:B------:R-:W-:Y:S01]  /*27d0*/  ULOP3.LUT UR15, UR15, 0x80, URZ, 0xc0, !UPT ;  /* 0x000000800f0f7892 */ /* 0x000fe2000f8ec0ff */
[----:B------:R-:W-:Y:S01]  /*27e0*/  IMAD.SHL.U32 R0, R0, 0x200, RZ ;  /* 0x0000020000007824 */ /* 0x000fe200078e00ff */
[----:B------:R-:W-:Y:S02]  /*27f0*/  LOP3.LUT R5, R4, 0x4780, RZ, 0xc0, !PT ;  /* 0x0000478004057812 */ /* 0x000fe400078ec0ff */
[----:B------:R-:W-:-:S02]  /*2800*/  ELECT P0, URZ, PT ;  /* 0x0000000000ff782f */ /* 0x000fc40003800000 */
[----:B------:R-:W-:Y:S01]  /*2810*/  LOP3.LUT R2, R2, 0x1800, RZ, 0xc0, !PT ;  /* 0x0000180002027812 */ /* 0x000fe200078ec0ff */
[----:B------:R-:W-:Y:S01]  /*2820*/  UIADD3 UR4, UPT, UPT, UR4, UR15, URZ ;  /* 0x0000000f04047290 */ /* 0x000fe2000fffe0ff */
[----:B------:R-:W-:Y:S01]  /*2830*/  LOP3.LUT R5, R5, 0x2000, R0, 0xf8, !PT ;  /* 0x0000200005057812 */ /* 0x000fe200078ef800 */
[----:B------:R-:W-:Y:S01]  /*2840*/  UMOV UR6, UR7 ;  /* 0x0000000700067c82 */ /* 0x000fe20008000000 */
[----:B------:R-:W-:Y:S02]  /*2850*/  LOP3.LUT R2, R2, 0x70, R3, 0xf8, !PT ;  /* 0x0000007002027812 */ /* 0x000fe400078ef803 */
[----:B------:R-:W-:Y:S02]  /*2860*/  ISETP.LT.U32.AND P0, PT, R68, 0x80, P0 ;  /* 0x000000804400780c */ /* 0x000fe40000701070 */
[----:B------:R-:W-:Y:S02]  /*2870*/  LOP3.LUT R2, R5, R2, RZ, 0xfc, !PT ;  /* 0x0000000205027212 */ /* 0x000fe400078efcff */
[----:B----4-:R-:W-:Y:S01]  /*2880*/  LDTM.16dp32bit_t0_t15.x64 R4, tmem[UR4] ;  /* 0x00000004000479ee */ /* 0x010fe20008b00000 */
[----:B------:R-:W3:Y:S01]  /*2890*/  LDTM.16dp32bit_t16_t31.x64 R4, tmem[UR4+0x40] ;  /* 0x00004004000479ee */ /* 0x000ee20008b20000 */
[----:B------:R-:W-:Y:S01]  /*28a0*/  NOP ;  /* 0x0000000000007918 */ /* 0x000fe20000000000 */
[C---:B------:R-:W-:Y:S01]  /*28b0*/  LOP3.LUT R0, R2.reuse, 0x10, RZ, 0x3c, !PT ;  /* 0x0000001002007812 */ /* 0x040fe200078e3cff */
[----:B------:R-:W-:Y:S01]  /*28c0*/  ULEA UR4, UR5, UR10, 0xd ;  /* 0x0000000a05047291 */ /* 0x000fe2000f8e68ff */
[----:B------:R-:W-:Y:S01]  /*28d0*/  LOP3.LUT R3, R2, 0x20, RZ, 0x3c, !PT ;  /* 0x0000002002037812 */ /* 0x000fe200078e3cff */
[----:B------:R-:W-:-:S03]  /*28e0*/  ULEA UR5, UR5, UR14, 0x6 ;  /* 0x0000000e05057291 */ /* 0x000fc6000f8e30ff */
[----:B---3--:R-:W-:Y:S01]  /*28f0*/  VOTEU.ANY UP1, P0 ;  /* 0x0000000000ff7886 */ /* 0x008fe20000020100 */
[----:B------:R-:W-:Y:S01]  /*2900*/  VOTEU.ANY UP0, P0 ;  /* 0x0000000000ff7886 */ /* 0x000fe20000000100 */
[----:B------:R-:W-:Y:S02]  /*2910*/  F2FP.F16.F32.PACK_AB R4, R5, R4 ;  /* 0x000000040504723e */ /* 0x000fe400000000ff */
[----:B------:R-:W-:Y:S02]  /*2920*/  F2FP.F16.F32.PACK_AB R5, R7, R6 ;  /* 0x000000060705723e */ /* 0x000fe400000000ff */
[----:B------:R-:W-:Y:S02]  /*2930*/  F2FP.F16.F32.PACK_AB R12, R13, R12 ;  /* 0x0000000c0d0c723e */ /* 0x000fe400000000ff */
[----:B------:R-:W-:Y:S02]  /*2940*/  F2FP.F16.F32.PACK_AB R6, R9, R8 ;  /* 0x000000080906723e */ /* 0x000fe400000000ff */
[----:B------:R-:W-:-:S02]  /*2950*/  F2FP.F16.F32.PACK_AB R7, R11, R10 ;  /* 0x0000000a0b07723e */ /* 0x000fc400000000ff */
[----:B------:R-:W-:Y:S02]  /*2960*/  F2FP.F16.F32.PACK_AB R13, R15, R14 ;  /* 0x0000000e0f0d723e */ /* 0x000fe400000000ff */
[----:B------:R-:W-:Y:S01]  /*2970*/  F2FP.F16.F32.PACK_AB R20, R21, R20 ;  /* 0x000000141514723e */ /* 0x000fe200000000ff */
[----:B--2---:R2:W-:Y:S01]  /*2980*/  STS.128 [R2+UR10], R4 ;  /* 0x0000000402007988 */ /* 0x0045e20008000c0a */
[----:B------:R-:W-:Y:S02]  /*2990*/  F2FP.F16.F32.PACK_AB R14, R17, R16 ;  /* 0x00000010110e723e */ /* 0x000fe400000000ff */
[----:B------:R-:W-:Y:S02]  /*29a0*/  F2FP.F16.F32.PACK_AB R15, R19, R18 ;  /* 0x00000012130f723e */ /* 0x000fe400000000ff */
[----:B------:R-:W-:Y:S02]  /*29b0*/  F2FP.F16.F32.PACK_AB R21, R23, R22 ;  /* 0x000000161715723e */ /* 0x000fe400000000ff */
[----:B------:R-:W-:Y:S01]  /*29c0*/  F2FP.F16.F32.PACK_AB R28, R29, R28 ;  /* 0x0000001c1d1c723e */ /* 0x000fe200000000ff */
[----:B------:R2:W-:Y:S01]  /*29d0*/  STS.128 [R0+UR10], R12 ;  /* 0x0000000c00007988 */ /* 0x0005e20008000c0a */
[----:B------:R-:W-:-:S02]  /*29e0*/  F2FP.F16.F32.PACK_AB R22, R25, R24 ;  /* 0x000000181916723e */ /* 0x000fc400000000ff */
[----:B------:R-:W-:Y:S02]  /*29f0*/  F2FP.F16.F32.PACK_AB R23, R27, R26 ;  /* 0x0000001a1b17723e */ /* 0x000fe400000000ff */
[----:B------:R-:W-:Y:S02]  /*2a00*/  F2FP.F16.F32.PACK_AB R29, R31, R30 ;  /* 0x0000001e1f1d723e */ /* 0x000fe400000000ff */
[----:B------:R-:W-:Y:S01]  /*2a10*/  F2FP.F16.F32.PACK_AB R36, R37, R36 ;  /* 0x000000242524723e */ /* 0x000fe200000000ff */
[----:B------:R2:W-:Y:S01]  /*2a20*/  STS.128 [R3+UR10], R20 ;  /* 0x0000001403007988 */ /* 0x0005e20008000c0a */
[----:B------:R-:W-:Y:S02]  /*2a30*/  F2FP.F16.F32.PACK_AB R30, R33, R32 ;  /* 0x00000020211e723e */ /* 0x000fe400000000ff */
[----:B------:R-:W-:Y:S02]  /*2a40*/  F2FP.F16.F32.PACK_AB R31, R35, R34 ;  /* 0x00000022231f723e */ /* 0x000fe400000000ff */
[----:B------:R-:W-:-:S02]  /*2a50*/  F2FP.F16.F32.PACK_AB R37, R39, R38 ;  /* 0x000000262725723e */ /* 0x000fc400000000ff */
[----:B------:R-:W-:Y:S02]  /*2a60*/  F2FP.F16.F32.PACK_AB R44, R45, R44 ;  /* 0x0000002c2d2c723e */ /* 0x000fe400000000ff */
[----:B------:R-:W-:Y:S02]  /*2a70*/  LOP3.LUT R8, R2, 0x30, RZ, 0x3c, !PT ;  /* 0x0000003002087812 */ /* 0x000fe400078e3cff */
[----:B------:R-:W-:Y:S02]  /*2a80*/  F2FP.F16.F32.PACK_AB R38, R41, R40 ;  /* 0x000000282926723e */ /* 0x000fe400000000ff */
[----:B------:R-:W-:Y:S01]  /*2a90*/  F2FP.F16.F32.PACK_AB R39, R43, R42 ;  /* 0x0000002a2b27723e */ /* 0x000fe200000000ff */
[----:B------:R2:W-:Y:S01]  /*2aa0*/  STS.128 [R8+UR10], R28 ;  /* 0x0000001c08007988 */ /* 0x0005e20008000c0a */
[----:B------:R-:W-:Y:S02]  /*2ab0*/  F2FP.F16.F32.PACK_AB R45, R47, R46 ;  /* 0x0000002e2f2d723e */ /* 0x000fe400000000ff */
[----:B------:R-:W-:-:S02]  /*2ac0*/  F2FP.F16.F32.PACK_AB R52, R53, R52 ;  /* 0x000000343534723e */ /* 0x000fc400000000ff */
[C---:B------:R-:W-:Y:S02]  /*2ad0*/  LOP3.LUT R9, R2.reuse, 0x40, RZ, 0x3c, !PT ;  /* 0x0000004002097812 */ /* 0x040fe400078e3cff */
[----:B------:R-:W-:Y:S02]  /*2ae0*/  F2FP.F16.F32.PACK_AB R46, R49, R48 ;  /* 0x00000030312e723e */ /* 0x000fe400000000ff */
[----:B------:R-:W-:Y:S01]  /*2af0*/  F2FP.F16.F32.PACK_AB R47, R51, R50 ;  /* 0x00000032332f723e */ /* 0x000fe200000000ff */
[----:B------:R2:W-:Y:S01]  /*2b00*/  STS.128 [R9+UR10], R36 ;  /* 0x0000002409007988 */ /* 0x0005e20008000c0a */
[----:B------:R-:W-:Y:S02]  /*2b10*/  F2FP.F16.F32.PACK_AB R53, R55, R54 ;  /* 0x000000363735723e */ /* 0x000fe400000000ff */
[----:B------:R-:W-:Y:S02]  /*2b20*/  F2FP.F16.F32.PACK_AB R60, R61, R60 ;  /* 0x0000003c3d3c723e */ /* 0x000fe400000000ff */
[----:B------:R-:W-:-:S02]  /*2b30*/  LOP3.LUT R10, R2, 0x50, RZ, 0x3c, !PT ;  /* 0x00000050020a7812 */ /* 0x000fc400078e3cff */
[----:B------:R-:W-:Y:S02]  /*2b40*/  F2FP.F16.F32.PACK_AB R54, R57, R56 ;  /* 0x000000383936723e */ /* 0x000fe400000000ff */
[----:B------:R-:W-:Y:S01]  /*2b50*/  F2FP.F16.F32.PACK_AB R55, R59, R58 ;  /* 0x0000003a3b37723e */ /* 0x000fe200000000ff */
[----:B------:R2:W-:Y:S01]  /*2b60*/  STS.128 [R10+UR10], R44 ;  /* 0x0000002c0a007988 */ /* 0x0005e20008000c0a */
[----:B------:R-:W-:Y:S02]  /*2b70*/  F2FP.F16.F32.PACK_AB R61, R63, R62 ;  /* 0x0000003e3f3d723e */ /* 0x000fe400000000ff */
[C---:B------:R-:W-:Y:S02]  /*2b80*/  LOP3.LUT R11, R2.reuse, 0x60, RZ, 0x3c, !PT ;  /* 0x00000060020b7812 */ /* 0x040fe400078e3cff */
[----:B------:R-:W-:Y:S02]  /*2b90*/  F2FP.F16.F32.PACK_AB R62, R65, R64 ;  /* 0x00000040413e723e */ /* 0x000fe400000000ff */
[----:B------:R-:W-:Y:S01]  /*2ba0*/  F2FP.F16.F32.PACK_AB R63, R67, R66 ;  /* 0x00000042433f723e */ /* 0x000fe200000000ff */
[----:B------:R2:W-:Y:S01]  /*2bb0*/  STS.128 [R11+UR10], R52 ;  /* 0x000000340b007988 */ /* 0x0005e20008000c0a */
[----:B------:R-:W-:-:S05]  /*2bc0*/  LOP3.LUT R16, R2, 0x70, RZ, 0x3c, !PT ;  /* 0x0000007002107812 */ /* 0x000fca00078e3cff */
[----:B------:R2:W-:Y:S01]  /*2bd0*/  STS.128 [R16+UR10], R60 ;  /* 0x0000003c10007988 */ /* 0x0005e20008000c0a */
[----:B------:R3:W-:Y:S06]  /*2be0*/  MEMBAR.ALL.CTA ;  /* 0x0000000000007992 */ /* 0x0007ec0000008000 */
[----:B---3--:R-:W3:Y:S02]  /*2bf0*/  FENCE.VIEW.ASYNC.S ;  /* 0x00000000000073c6 */ /* 0x008ee40000000000 */
[----:B---3--:R-:W-:Y:S06]  /*2c00*/  BAR.SYNC.DEFER_BLOCKING 0x0 ;  /* 0x0000000000007b1d */ /* 0x008fec0000010000 */
[----:B------:R2:W-:Y:S01]  /*2c10*/  @UP1 UTMASTG.2D [UR4], [UR12] ;  /* 0x000000040c0013b5 */ /* 0x0005e20008008000 */
[----:B------:R0:W-:Y:S01]  /*2c20*/  UTMACMDFLUSH ;  /* 0x00000000000079b7 */ /* 0x0001e20000000000 */
[----:B------:R-:W-:-:S04]  /*2c30*/  DEPBAR.LE SB0, 0x0 ;  /* 0x000080000000791a */ /* 0x000fc80000000000 */
[----:B------:R-:W-:Y:S08]  /*2c40*/  BAR.SYNC.DEFER_BLOCKING 0x0 ;  /* 0x0000000000007b1d */ /* 0x000ff00000010000 */
[----:B------:R-:W-:Y:S06]  /*2c50*/  BAR.SYNC.DEFER_BLOCKING 0x0 ;  /* 0x0000000000007b1d */ /* 0x000fec0000010000 */
[----:B--2---:R-:W-:Y:S05]  /*2c60*/  @P2 BRA `(.L_x_67) ;  /* 0x0000000000a02947 */ /* 0x004fea0003800000 */
[----:B------:R-:W2:Y:S01]  /*2c70*/  S2UR UR5, SR_CgaCtaId ;  /* 0x00000000000579c3 */ /* 0x000ea20000008800 */
[----:B------:R-:W-:Y:S01]  /*2c80*/  NOP ;  /* 0x0000000000007918 */ /* 0x000fe20000000000 */
[----:B------:R-:W-:Y:S01]  /*2c90*/  UMOV UR4, 0x50 ;  /* 0x0000005000047882 */ /* 0x000fe20000000000 */
[----:B------:R-:W-:Y:S02]  /*2ca0*/  IMAD.U32 R0, RZ, RZ, UR11 ;  /* 0x0000000bff007e24 */ /* 0x000fe4000f8e00ff */
[----:B------:R-:W-:Y:S02]  /*2cb0*/  IMAD.MOV.U32 R3, RZ, RZ, 0xff ;  /* 0x000000ffff037424 */ /* 0x000fe400078e00ff */
[----:B------:R-:W-:Y:S01]  /*2cc0*/  IMAD.MOV.U32 R7, RZ, RZ, 0x1 ;  /* 0x00000001ff077424 */ /* 0x000fe200078e00ff */
[----:B------:R-:W-:-:S04]  /*2cd0*/  LOP3.LUT R0, R0, 0xffff, RZ, 0xc0, !PT ;  /* 0x0000ffff00007812 */ /* 0x000fc800078ec0ff */
[----:B------:R-:W-:-:S05]  /*2ce0*/  SHF.R.U32.HI R0, RZ, 0x5, R0 ;  /* 0x00000005ff007819 */ /* 0x000fca0000011600 */
[----:B------:R-:W-:Y:S01]  /*2cf0*/  VIADD R2, R0, 0x10 ;  /* 0x0000001000027836 */ /* 0x000fe20000000000 */
[----:B------:R-:W-:Y:S01]  /*2d00*/  SHF.L.U32 R0, R3, R0, RZ ;  /* 0x0000000003007219 */ /* 0x000fe200000006ff */
[----:B--2---:R-:W-:-:S03]  /*2d10*/  ULEA UR6, UR5, UR4, 0x18 ;  /* 0x0000000405067291 */ /* 0x004fc6000f8ec0ff */
[----:B------:R-:W-:-:S04]  /*2d20*/  SHF.L.U32 R3, R7, R2, RZ ;  /* 0x0000000207037219 */ /* 0x000fc800000006ff */
[----:B------:R-:W-:Y:S02]  /*2d30*/  LOP3.LUT R0, R3, R0, RZ, 0xfc, !PT ;  /* 0x0000000003007212 */ /* 0x000fe400078efcff */
[----:B------:R-:W2:Y:S02]  /*2d40*/  LDS R5, [UR6] ;  /* 0x00000006ff057984 */ /* 0x000ea40008000800 */
[C---:B------:R-:W-:Y:S02]  /*2d50*/  LOP3.LUT R2, R0.reuse, 0xffff, RZ, 0xc0, !PT ;  /* 0x0000ffff00027812 */ /* 0x040fe400078ec0ff */
[----:B--2---:R-:W-:-:S04]  /*2d60*/  LOP3.LUT R3, R0, 0xffff, R5, 0x80, !PT ;  /* 0x0000ffff00037812 */ /* 0x004fc800078e8005 */
[----:B------:R-:W-:-:S13]  /*2d70*/  ISETP.NE.AND P0, PT, R3, R2, PT ;  /* 0x000000020300720c */ /* 0x000fda0003f05270 */
[----:B------:R-:W-:Y:S05]  /*2d80*/  @P0 BRA `(.L_x_68) ;  /* 0x0000000000500947 */ /* 0x000fea0003800000 */
[----:B------:R-:W-:Y:S02]  /*2d90*/  SHF.R.U32.HI R5, RZ, 0x10, R5 ;  /* 0x00000010ff057819 */ /* 0x000fe40000011605 */
[----:B------:R-:W-:-:S04]  /*2da0*/  SHF.R.U32.HI R2, RZ, 0x10, R0 ;  /* 0x00000010ff027819 */ /* 0x000fc80000011600 */
[----:B------:R-:W-:-:S04]  /*2db0*/  LOP3.LUT R5, R5, R2, RZ, 0xc0, !PT ;  /* 0x0000000205057212 */ /* 0x000fc800078ec0ff */
[----:B------:R-:W-:-:S13]  /*2dc0*/  ISETP.NE.AND P0, PT, R5, R2, PT ;  /* 0x000000020500720c */ /* 0x000fda0003f05270 */
[----:B------:R-:W-:Y:S05]  /*2dd0*/  @P0 BRA `(.L_x_69) ;  /* 0x0000000000300947 */ /* 0x000fea0003800000 */
[----:B------:R-:W-:Y:S01]  /*2de0*/  R2UR UR4, R0 ;  /* 0x00000000000472ca */ /* 0x000fe200000e0000 */
[----:B------:R-:W-:Y:S01]  /*2df0*/  VOTEU.ANY UR5, UPT, PT ;  /* 0x0000000000057886 */ /* 0x000fe200038e0100 */
[----:B------:R-:W2:Y:S01]  /*2e00*/  S2R R0, SR_LANEID ;  /* 0x0000000000007919 */ /* 0x000ea20000000000 */
[----:B------:R-:W-:-:S10]  /*2e10*/  UFLO.U32 UR5, UR5 ;  /* 0x00000005000572bd */ /* 0x000fd400080e0000 */
[----:B------:R-:W-:-:S06]  /*2e20*/  ULOP3.LUT UR4, URZ, UR4, URZ, 0x33, !UPT ;  /* 0x00000004ff047292 */ /* 0x000fcc000f8e33ff */
[----:B------:R-:W-:-:S04]  /*2e30*/  IMAD.U32 R2, RZ, RZ, UR4 ;  /* 0x00000004ff027e24 */ /* 0x000fc8000f8e00ff */
[----:B------:R-:W3:Y:S02]  /*2e40*/  REDUX UR7, R2 ;  /* 0x00000000020773c4 */ /* 0x000ee40000000000 */
[----:B------:R4:W-:Y:S01]  /*2e50*/  UTCATOMSWS.AND URZ, UR4 ;  /* 0x0000000400ff79e3 */ /* 0x0009e20008000000 */
[----:B--2---:R-:W-:Y:S01]  /*2e60*/  ISETP.EQ.U32.AND P0, PT, R0, UR5, PT ;  /* 0x0000000500007c0c */ /* 0x004fe2000bf02070 */
[----:B---3--:R-:W-:-:S12]  /*2e70*/  IMAD.U32 R0, RZ, RZ, UR7 ;  /* 0x00000007ff007e24 */ /* 0x008fd8000f8e00ff */
[----:B------:R4:W-:Y:S01]  /*2e80*/  @P0 ATOMS.AND RZ, [UR6], R0 ;  /* 0x00000000ffff098c */ /* 0x0009e2000a800006 */
[----:B------:R-:W-:Y:S05]  /*2e90*/  BRA `(.L_x_67) ;  /* 0x0000000000147947 */ /* 0x000fea0003800000 */
.L_x_69:
[----:B------:R-:W-:-:S07]  /*2ea0*/  MOV R2, 0x2ec0 ;  /* 0x00002ec000027802 */ /* 0x000fce0000000f00 */
[----:B-1----:R-:W-:Y:S05]  /*2eb0*/  CALL.REL.NOINC `($__internal_0_$__cuda_sm10x_tcgen05_guardrail_trap_col_being_dealloced_not_returned_by_alloc) ;  /* 0x0000000000447944 */ /* 0x002fea0003c00000 */
[----:B------:R-:W-:Y:S05]  /*2ec0*/  BRA `(.L_x_67) ;  /* 0x0000000000087947 */ /* 0x000fea0003800000 */
.L_x_68:
[----:B------:R-:W-:-:S07]  /*2ed0*/  MOV R2, 0x2ef0 ;  /* 0x00002ef000027802 */ /* 0x000fce0000000f00 */
[----:B-1----:R-:W-:Y:S05]  /*2ee0*/  CALL.REL.NOINC `($__internal_2_$__cuda_sm10x_tcgen05_guardrail_trap_unallocated_columns_being_dealloced) ;  /* 0x0000000000507944 */ /* 0x002fea0003c00000 */
.L_x_67:
[----:B------:R-:W-:Y:S01]  /*2ef0*/  NOP ;  /* 0x0000000000007918 */ /* 0x000fe20000000000 */
[----:B----4-:R-:W-:Y:S05]  /*2f00*/  EXIT ;  /* 0x000000000000794d */ /* 0x010fea0003800000 */
.L_x_56:
[----:B------:R-:W2:Y:S02]  /*2f10*/  SYNCS.PHASECHK.TRANS64.TRYWAIT P0, [UR10+0x28000], RZ ;  /* 0x028000ffff0075a7 */ /* 0x000ea4000800110a */
[----:B--2---:R-:W-:Y:S05]  /*2f20*/  @!P0 BRA `(.L_x_56) ;  /* 0xfffffffc00f88947 */ /* 0x004fea000383ffff */
[----:B------:R-:W-:Y:S05]  /*2f30*/  BRA `(.L_x_70) ;  /* 0xffffffe800f87947 */ /* 0x000fea000383ffff */
.L_x_58:
[----:B------:R-:W2:Y:S02]  /*2f40*/  SYNCS.PHASECHK.TRANS64.TRYWAIT P1, [UR10+0x28010], RZ ;  /* 0x028010ffff0075a7 */ /* 0x000ea4000802110a */
[----:B--2---:R-:W-:Y:S05]  /*2f50*/  @!P1 BRA `(.L_x_58) ;  /* 0xfffffffc00f89947 */ /* 0x004fea000383ffff */
[----:B------:R-:W-:Y:S05]  /*2f60*/  BRA `(.L_x_71) ;  /* 0xffffffec00ec7947 */ /* 0x000fea000383ffff */
.L_x_59:
[----:B------:R-:W3:Y:S02]  /*2f70*/  SYNCS.PHASECHK.TRANS64.TRYWAIT P0, [UR37+0x28000], R3 ;  /* 0x02800003ff0075a7 */ /* 0x000ee40008001125 */
[----:B---3--:R-:W-:Y:S05]  /*2f80*/  @!P0 BRA `(.L_x_59) ;  /* 0xfffffffc00f88947 */ /* 0x008fea000383ffff */
[----:B------:R-:W-:Y:S05]  /*2f90*/  BRA `(.L_x_72) ;  /* 0xfffffff0007c7947 */ /* 0x000fea000383ffff */
.L_x_61:
[----:B------:R-:W3:Y:S02]  /*2fa0*/  SYNCS.PHASECHK.TRANS64.TRYWAIT P0, [UR37+0x28010], R3 ;  /* 0x02801003ff0075a7 */ /* 0x000ee40008001125 */
[----:B---3--:R-:W-:Y:S05]  /*2fb0*/  @!P0 BRA `(.L_x_61) ;  /* 0xfffffffc00f88947 */ /* 0x008fea000383ffff */
[----:B------:R-:W-:Y:S05]  /*2fc0*/  BRA `(.L_x_73) ;  /* 0xfffffff400987947 */ /* 0x000fea000383ffff */
        .weak           $__internal_0_$__cuda_sm10x_tcgen05_guardrail_trap_col_being_dealloced_not_returned_by_alloc
        .type           $__internal_0_$__cuda_sm10x_tcgen05_guardrail_trap_col_being_dealloced_not_returned_by_alloc,@function
        .size           $__internal_0_$__cuda_sm10x_tcgen05_guardrail_trap_col_being_dealloced_not_returned_by_alloc,($__internal_1_$__cuda_sm10x_tcgen05_guardrail_trap_phase_invalid_during_alloc - $__internal_0_$__cuda_sm10x_tcgen05_guardrail_trap_col_being_dealloced_not_returned_by_alloc)
$__internal_0_$__cuda_sm10x_tcgen05_guardrail_trap_col_being_dealloced_not_returned_by_alloc:
[----:B------:R-:W-:Y:S05]  /*2fd0*/  BPT.TRAP 0x1 ;  /* 0x000000040000795c */ /* 0x000fea0000300000 */
[----:B------:R-:W-:-:S04]  /*2fe0*/  IMAD.MOV.U32 R3, RZ, RZ, 0x0 ;  /* 0x00000000ff037424 */ /* 0x000fc800078e00ff */
[----:B------:R-:W-:Y:S05]  /*2ff0*/  RET.REL.NODEC R2 `(gluon_tcgen05) ;  /* 0xffffffd002007950 */ /* 0x000fea0003c3ffff */
        .weak           $__internal_1_$__cuda_sm10x_tcgen05_guardrail_trap_phase_invalid_during_alloc
        .type           $__internal_1_$__cuda_sm10x_tcgen05_guardrail_trap_phase_invalid_during_alloc,@function
        .size           $__internal_1_$__cuda_sm10x_tcgen05_guardrail_trap_phase_invalid_during_alloc,($__internal_2_$__cuda_sm10x_tcgen05_guardrail_trap_unallocated_columns_being_dealloced - $__internal_1_$__cuda_sm10x_tcgen05_guardrail_trap_phase_invalid_during_alloc)
$__internal_1_$__cuda_sm10x_tcgen05_guardrail_trap_phase_invalid_during_alloc:
[----:B------:R-:W-:Y:S05]  /*3000*/  BPT.TRAP 0x1 ;  /* 0x000000040000795c */ /* 0x000fea0000300000 */
[----:B------:R-:W-:-:S04]  /*3010*/  IMAD.MOV.U32 R3, RZ, RZ, 0x0 ;  /* 0x00000000ff037424 */ /* 0x000fc800078e00ff */
[----:B------:R-:W-:Y:S05]  /*3020*/  RET.REL.NODEC R2 `(gluon_tcgen05) ;  /* 0xffffffcc02f47950 */ /* 0x000fea0003c3ffff */
        .weak           $__internal_2_$__cuda_sm10x_tcgen05_guardrail_trap_unallocated_columns_being_dealloced
        .type           $__internal_2_$__cuda_sm10x_tcgen05_guardrail_trap_unallocated_columns_being_dealloced,@function
        .size           $__internal_2_$__cuda_sm10x_tcgen05_guardrail_trap_unallocated_columns_being_dealloced,(.L_x_77 - $__internal_2_$__cuda_sm10x_tcgen05_guardrail_trap_unallocated_columns_being_dealloced)
$__internal_2_$__cuda_sm10x_tcgen05_guardrail_trap_unallocated_columns_being_dealloced:
[----:B------:R-:W-:Y:S05]  /*3030*/  BPT.TRAP 0x1 ;  /* 0x000000040000795c */ /* 0x000fea0000300000 */
[----:B------:R-:W-:-:S04]  /*3040*/  IMAD.MOV.U32 R3, RZ, RZ, 0x0 ;  /* 0x00000000ff037424 */ /* 0x000fc800078e00ff */
[----:B------:R-:W-:Y:S05]  /*3050*/  RET.REL.NODEC R2 `(gluon_tcgen05) ;  /* 0xffffffcc02e87950 */ /* 0x000fea0003c3ffff */
.L_x_74:
[----:B------:R-:W-:-:S00]  /*3060*/  BRA `(.L_x_74) ;  /* 0xfffffffc00fc7947 */ /* 0x000fc0000383ffff */
[----:B------:R-:W-:-:S00]  /*3070*/  NOP ;  /* 0x0000000000007918 */ /* 0x000fc00000000000 */
        /* <DEDUP_REMOVED lines=8> */
.L_x_77:


//--------------------- .nv.shared.gluon_tcgen05  --------------------------
	.section	.nv.shared.gluon_tcgen05,"aw",@nobits
	.sectionflags	@""
	.align	16
	.zero		1024


//--------------------- .nv.shared.reserved.0     --------------------------
	.section	.nv.shared.reserved.0,"aw",@nobits
	.align	8
	.weak		__nv_reservedSMEM_offset_0_alias
	.size		__nv_reservedSMEM_offset_0_alias, 0, 64
	.other		__nv_reservedSMEM_offset_0_alias,@"STO_CUDA_RESERVED_SHARED STV_DEFAULT"
__nv_reservedSMEM_offset_0_alias:
	.zero		0
.nv.shared.reserved.0:
	.zero		64
	.weak		__nv_reservedSMEM_allocation_phase
	.type		__nv_reservedSMEM_allocation_phase,@object
	.size		__nv_reservedSMEM_allocation_phase,(.L_0 - __nv_reservedSMEM_allocation_phase)
__nv_reservedSMEM_allocation_phase:
	.zero		1
.L_0:
	.zero		7
	.weak		__nv_reservedSMEM_devtool_atexit_pc
	.type		__nv_reservedSMEM_devtool_atexit_pc,@object
	.size		__nv_reservedSMEM_devtool_atexit_pc,(__nv_reservedSMEM_allocation_mask - __nv_reservedSMEM_devtool_atexit_pc)
__nv_reservedSMEM_devtool_atexit_pc:
	.zero		8
	.weak		__nv_reservedSMEM_allocation_mask
	.type		__nv_reservedSMEM_allocation_mask,@object
	.size		__nv_reservedSMEM_allocation_mask,(.L_2 - __nv_reservedSMEM_allocation_mask)
__nv_reservedSMEM_allocation_mask:
	.zero		4
.L_2:


//--------------------- .nv.constant0.gluon_tcgen05 --------------------------
	.section	.nv.constant0.gluon_tcgen05,"a",@progbits
	.sectionflags	@""
	.align	4
.nv.constant0.gluon_tcgen05:
	.zero		976


//--------------------- SYMBOLS --------------------------

	.type		.nv.reservedSmem.offset0,@object
	.size		.nv.reservedSmem.offset0,0x4
	.type		.nv.reservedSmem.cap,@object
	.size		.nv.reservedSmem.cap,0x4
